//
// Generated by NVIDIA NVVM Compiler
//
// Compiler Build ID: CL-36424714
// Cuda compilation tools, release 13.0, V13.0.88
// Based on NVVM 20.0.0
//

.version 9.0
.target sm_100
.address_size 64

	// .globl	_Z4funciiPiS_Pa
.extern .func  (.param .b32 func_retval0) vprintf
(
	.param .b64 vprintf_param_0,
	.param .b64 vprintf_param_1
)
;
.extern .shared .align 16 .b8 container[];
.global .align 1 .b8 $str[9] = {91, 104, 44, 32, 101, 93, 58, 32};
.global .align 1 .b8 $str$1[10] = {91, 37, 100, 44, 32, 37, 100, 93, 32};
.global .align 1 .b8 $str$2[9] = {10, 91, 113, 112, 93, 58, 32, 10};
.global .align 1 .b8 $str$3[4] = {37, 100, 32};
.global .align 1 .b8 $str$4[2] = {10};

.visible .entry _Z4funciiPiS_Pa(
	.param .u32 _Z4funciiPiS_Pa_param_0,
	.param .u32 _Z4funciiPiS_Pa_param_1,
	.param .u64 .ptr .align 1 _Z4funciiPiS_Pa_param_2,
	.param .u64 .ptr .align 1 _Z4funciiPiS_Pa_param_3,
	.param .u64 .ptr .align 1 _Z4funciiPiS_Pa_param_4
)
{
	.local .align 8 .b8 	__local_depot0[8];
	.reg .b64 	%SP;
	.reg .b64 	%SPL;
	.reg .pred 	%p<26>;
	.reg .b16 	%rs<2>;
	.reg .b32 	%r<198>;
	.reg .b64 	%rd<77>;

	mov.u64 	%SPL, __local_depot0;
	cvta.local.u64 	%SP, %SPL;
	ld.param.u32 	%r41, [_Z4funciiPiS_Pa_param_0];
	ld.param.u32 	%r42, [_Z4funciiPiS_Pa_param_1];
	ld.param.u64 	%rd11, [_Z4funciiPiS_Pa_param_2];
	ld.param.u64 	%rd12, [_Z4funciiPiS_Pa_param_3];
	ld.param.u64 	%rd13, [_Z4funciiPiS_Pa_param_4];
	cvta.to.global.u64 	%rd14, %rd13;
	cvta.to.global.u64 	%rd15, %rd11;
	cvta.to.global.u64 	%rd16, %rd12;
	add.u64 	%rd17, %SP, 0;
	add.u64 	%rd1, %SPL, 0;
	mov.u32 	%r43, %tid.x;
	and.b32  	%r1, %r43, 31;
	add.s32 	%r2, %r41, 1;
	mul.lo.s32 	%r3, %r42, %r41;
	shl.b32 	%r44, %r41, 3;
	mov.u32 	%r45, container;
	add.s32 	%r4, %r45, %r44;
	add.s32 	%r189, %r1, 8;
	shl.b32 	%r6, %r41, 2;
	add.s32 	%r7, %r6, 4;
	shl.b32 	%r46, %r43, 2;
	and.b32  	%r47, %r46, 124;
	add.s32 	%r188, %r45, %r47;
	cvt.u64.u32 	%rd18, %r43;
	and.b64  	%rd19, %rd18, 31;
	add.s64 	%rd76, %rd14, %rd19;
	mul.wide.u32 	%rd20, %r1, 4;
	add.s64 	%rd75, %rd15, %rd20;
	add.s64 	%rd74, %rd16, %rd20;
$L__BB0_1:
	add.s32 	%r11, %r189, -8;
	setp.gt.s32 	%p1, %r11, %r41;
	@%p1 bra 	$L__BB0_3;
	ld.global.u32 	%r48, [%rd74];
	st.shared.u32 	[%r188], %r48;
	ld.global.u32 	%r49, [%rd75];
	add.s32 	%r50, %r188, %r7;
	st.shared.u32 	[%r50], %r49;
$L__BB0_3:
	setp.ge.s32 	%p2, %r11, %r3;
	@%p2 bra 	$L__BB0_5;
	ld.global.u8 	%rs1, [%rd76];
	add.s32 	%r187, %r4, %r189;
	st.shared.u8 	[%r187], %rs1;
	add.s32 	%r189, %r189, 32;
	add.s32 	%r188, %r188, 128;
	add.s64 	%rd76, %rd76, 32;
	add.s64 	%rd75, %rd75, 128;
	add.s64 	%rd74, %rd74, 128;
	bra.uni 	$L__BB0_1;
$L__BB0_5:
	bar.sync 	0;
	setp.ne.s32 	%p3, %r1, 0;
	@%p3 bra 	$L__BB0_41;
	add.s32 	%r14, %r45, %r6;
	mov.u64 	%rd21, $str;
	cvta.global.u64 	%rd22, %rd21;
	{ // callseq 0, 0
	.param .b64 param0;
	st.param.b64 	[param0], %rd22;
	.param .b64 param1;
	st.param.b64 	[param1], 0;
	.param .b32 retval0;
	call.uni (retval0), 
	vprintf, 
	(
	param0, 
	param1
	);
	ld.param.b32 	%r53, [retval0];
	} // callseq 0
	setp.lt.s32 	%p4, %r41, 0;
	@%p4 bra 	$L__BB0_18;
	and.b32  	%r15, %r2, 7;
	setp.lt.u32 	%p5, %r41, 7;
	mov.b32 	%r193, 0;
	@%p5 bra 	$L__BB0_10;
	and.b32  	%r193, %r2, -8;
	add.s32 	%r191, %r45, 16;
	neg.s32 	%r190, %r193;
	mov.u64 	%rd23, $str$1;
$L__BB0_9:
	.pragma "nounroll";
	ld.shared.u32 	%r58, [%r191+-16];
	add.s32 	%r59, %r191, %r6;
	ld.shared.u32 	%r60, [%r59+-12];
	st.local.v2.u32 	[%rd1], {%r58, %r60};
	cvta.global.u64 	%rd24, %rd23;
	{ // callseq 1, 0
	.param .b64 param0;
	st.param.b64 	[param0], %rd24;
	.param .b64 param1;
	st.param.b64 	[param1], %rd17;
	.param .b32 retval0;
	call.uni (retval0), 
	vprintf, 
	(
	param0, 
	param1
	);
	ld.param.b32 	%r61, [retval0];
	} // callseq 1
	ld.shared.u32 	%r63, [%r191+-12];
	ld.shared.u32 	%r64, [%r59+-8];
	st.local.v2.u32 	[%rd1], {%r63, %r64};
	{ // callseq 2, 0
	.param .b64 param0;
	st.param.b64 	[param0], %rd24;
	.param .b64 param1;
	st.param.b64 	[param1], %rd17;
	.param .b32 retval0;
	call.uni (retval0), 
	vprintf, 
	(
	param0, 
	param1
	);
	ld.param.b32 	%r65, [retval0];
	} // callseq 2
	ld.shared.u32 	%r67, [%r191+-8];
	ld.shared.u32 	%r68, [%r59+-4];
	st.local.v2.u32 	[%rd1], {%r67, %r68};
	{ // callseq 3, 0
	.param .b64 param0;
	st.param.b64 	[param0], %rd24;
	.param .b64 param1;
	st.param.b64 	[param1], %rd17;
	.param .b32 retval0;
	call.uni (retval0), 
	vprintf, 
	(
	param0, 
	param1
	);
	ld.param.b32 	%r69, [retval0];
	} // callseq 3
	ld.shared.u32 	%r71, [%r191+-4];
	ld.shared.u32 	%r72, [%r59];
	st.local.v2.u32 	[%rd1], {%r71, %r72};
	{ // callseq 4, 0
	.param .b64 param0;
	st.param.b64 	[param0], %rd24;
	.param .b64 param1;
	st.param.b64 	[param1], %rd17;
	.param .b32 retval0;
	call.uni (retval0), 
	vprintf, 
	(
	param0, 
	param1
	);
	ld.param.b32 	%r73, [retval0];
	} // callseq 4
	ld.shared.u32 	%r75, [%r191];
	ld.shared.u32 	%r76, [%r59+4];
	st.local.v2.u32 	[%rd1], {%r75, %r76};
	{ // callseq 5, 0
	.param .b64 param0;
	st.param.b64 	[param0], %rd24;
	.param .b64 param1;
	st.param.b64 	[param1], %rd17;
	.param .b32 retval0;
	call.uni (retval0), 
	vprintf, 
	(
	param0, 
	param1
	);
	ld.param.b32 	%r77, [retval0];
	} // callseq 5
	ld.shared.u32 	%r79, [%r191+4];
	ld.shared.u32 	%r80, [%r59+8];
	st.local.v2.u32 	[%rd1], {%r79, %r80};
	{ // callseq 6, 0
	.param .b64 param0;
	st.param.b64 	[param0], %rd24;
	.param .b64 param1;
	st.param.b64 	[param1], %rd17;
	.param .b32 retval0;
	call.uni (retval0), 
	vprintf, 
	(
	param0, 
	param1
	);
	ld.param.b32 	%r81, [retval0];
	} // callseq 6
	ld.shared.u32 	%r83, [%r191+8];
	ld.shared.u32 	%r84, [%r59+12];
	st.local.v2.u32 	[%rd1], {%r83, %r84};
	{ // callseq 7, 0
	.param .b64 param0;
	st.param.b64 	[param0], %rd24;
	.param .b64 param1;
	st.param.b64 	[param1], %rd17;
	.param .b32 retval0;
	call.uni (retval0), 
	vprintf, 
	(
	param0, 
	param1
	);
	ld.param.b32 	%r85, [retval0];
	} // callseq 7
	ld.shared.u32 	%r87, [%r191+12];
	ld.shared.u32 	%r88, [%r59+16];
	st.local.v2.u32 	[%rd1], {%r87, %r88};
	{ // callseq 8, 0
	.param .b64 param0;
	st.param.b64 	[param0], %rd24;
	.param .b64 param1;
	st.param.b64 	[param1], %rd17;
	.param .b32 retval0;
	call.uni (retval0), 
	vprintf, 
	(
	param0, 
	param1
	);
	ld.param.b32 	%r89, [retval0];
	} // callseq 8
	add.s32 	%r191, %r191, 32;
	add.s32 	%r190, %r190, 8;
	setp.ne.s32 	%p6, %r190, 0;
	@%p6 bra 	$L__BB0_9;
$L__BB0_10:
	setp.eq.s32 	%p7, %r15, 0;
	@%p7 bra 	$L__BB0_18;
	setp.lt.u32 	%p8, %r15, 4;
	@%p8 bra 	$L__BB0_13;
	shl.b32 	%r91, %r193, 2;
	add.s32 	%r93, %r45, %r91;
	ld.shared.u32 	%r94, [%r93];
	add.s32 	%r95, %r14, %r91;
	ld.shared.u32 	%r96, [%r95+4];
	st.local.v2.u32 	[%rd1], {%r94, %r96};
	mov.u64 	%rd26, $str$1;
	cvta.global.u64 	%rd27, %rd26;
	{ // callseq 9, 0
	.param .b64 param0;
	st.param.b64 	[param0], %rd27;
	.param .b64 param1;
	st.param.b64 	[param1], %rd17;
	.param .b32 retval0;
	call.uni (retval0), 
	vprintf, 
	(
	param0, 
	param1
	);
	ld.param.b32 	%r97, [retval0];
	} // callseq 9
	ld.shared.u32 	%r99, [%r93+4];
	ld.shared.u32 	%r100, [%r95+8];
	st.local.v2.u32 	[%rd1], {%r99, %r100};
	{ // callseq 10, 0
	.param .b64 param0;
	st.param.b64 	[param0], %rd27;
	.param .b64 param1;
	st.param.b64 	[param1], %rd17;
	.param .b32 retval0;
	call.uni (retval0), 
	vprintf, 
	(
	param0, 
	param1
	);
	ld.param.b32 	%r101, [retval0];
	} // callseq 10
	ld.shared.u32 	%r103, [%r93+8];
	ld.shared.u32 	%r104, [%r95+12];
	st.local.v2.u32 	[%rd1], {%r103, %r104};
	{ // callseq 11, 0
	.param .b64 param0;
	st.param.b64 	[param0], %rd27;
	.param .b64 param1;
	st.param.b64 	[param1], %rd17;
	.param .b32 retval0;
	call.uni (retval0), 
	vprintf, 
	(
	param0, 
	param1
	);
	ld.param.b32 	%r105, [retval0];
	} // callseq 11
	ld.shared.u32 	%r107, [%r93+12];
	ld.shared.u32 	%r108, [%r95+16];
	st.local.v2.u32 	[%rd1], {%r107, %r108};
	{ // callseq 12, 0
	.param .b64 param0;
	st.param.b64 	[param0], %rd27;
	.param .b64 param1;
	st.param.b64 	[param1], %rd17;
	.param .b32 retval0;
	call.uni (retval0), 
	vprintf, 
	(
	param0, 
	param1
	);
	ld.param.b32 	%r109, [retval0];
	} // callseq 12
	add.s32 	%r193, %r193, 4;
$L__BB0_13:
	and.b32  	%r111, %r2, 3;
	setp.eq.s32 	%p9, %r111, 0;
	@%p9 bra 	$L__BB0_18;
	setp.eq.s32 	%p10, %r111, 1;
	@%p10 bra 	$L__BB0_16;
	shl.b32 	%r112, %r193, 2;
	add.s32 	%r114, %r45, %r112;
	ld.shared.u32 	%r115, [%r114];
	add.s32 	%r116, %r14, %r112;
	ld.shared.u32 	%r117, [%r116+4];
	st.local.v2.u32 	[%rd1], {%r115, %r117};
	mov.u64 	%rd29, $str$1;
	cvta.global.u64 	%rd30, %rd29;
	{ // callseq 13, 0
	.param .b64 param0;
	st.param.b64 	[param0], %rd30;
	.param .b64 param1;
	st.param.b64 	[param1], %rd17;
	.param .b32 retval0;
	call.uni (retval0), 
	vprintf, 
	(
	param0, 
	param1
	);
	ld.param.b32 	%r118, [retval0];
	} // callseq 13
	ld.shared.u32 	%r120, [%r114+4];
	ld.shared.u32 	%r121, [%r116+8];
	st.local.v2.u32 	[%rd1], {%r120, %r121};
	{ // callseq 14, 0
	.param .b64 param0;
	st.param.b64 	[param0], %rd30;
	.param .b64 param1;
	st.param.b64 	[param1], %rd17;
	.param .b32 retval0;
	call.uni (retval0), 
	vprintf, 
	(
	param0, 
	param1
	);
	ld.param.b32 	%r122, [retval0];
	} // callseq 14
	add.s32 	%r193, %r193, 2;
$L__BB0_16:
	and.b32  	%r124, %r41, 1;
	setp.eq.b32 	%p11, %r124, 1;
	@%p11 bra 	$L__BB0_18;
	shl.b32 	%r125, %r193, 2;
	add.s32 	%r127, %r45, %r125;
	ld.shared.u32 	%r128, [%r127];
	add.s32 	%r129, %r14, %r125;
	ld.shared.u32 	%r130, [%r129+4];
	st.local.v2.u32 	[%rd1], {%r128, %r130};
	mov.u64 	%rd32, $str$1;
	cvta.global.u64 	%rd33, %rd32;
	{ // callseq 15, 0
	.param .b64 param0;
	st.param.b64 	[param0], %rd33;
	.param .b64 param1;
	st.param.b64 	[param1], %rd17;
	.param .b32 retval0;
	call.uni (retval0), 
	vprintf, 
	(
	param0, 
	param1
	);
	ld.param.b32 	%r131, [retval0];
	} // callseq 15
$L__BB0_18:
	mov.u64 	%rd35, $str$2;
	cvta.global.u64 	%rd36, %rd35;
	{ // callseq 16, 0
	.param .b64 param0;
	st.param.b64 	[param0], %rd36;
	.param .b64 param1;
	st.param.b64 	[param1], 0;
	.param .b32 retval0;
	call.uni (retval0), 
	vprintf, 
	(
	param0, 
	param1
	);
	ld.param.b32 	%r133, [retval0];
	} // callseq 16
	setp.lt.s32 	%p12, %r3, 1;
	@%p12 bra 	$L__BB0_40;
	and.b32  	%r27, %r3, 3;
	setp.lt.u32 	%p13, %r3, 4;
	mov.b32 	%r197, 0;
	@%p13 bra 	$L__BB0_30;
	and.b32  	%r197, %r3, 2147483644;
	mov.b32 	%r195, 8;
	mov.u64 	%rd37, $str$3;
	mov.u64 	%rd40, $str$4;
$L__BB0_21:
	.pragma "nounroll";
	add.s32 	%r30, %r195, -8;
	add.s32 	%r31, %r4, %r195;
	ld.shared.s8 	%r137, [%r31];
	st.local.u32 	[%rd1], %r137;
	cvta.global.u64 	%rd38, %rd37;
	{ // callseq 17, 0
	.param .b64 param0;
	st.param.b64 	[param0], %rd38;
	.param .b64 param1;
	st.param.b64 	[param1], %rd17;
	.param .b32 retval0;
	call.uni (retval0), 
	vprintf, 
	(
	param0, 
	param1
	);
	ld.param.b32 	%r138, [retval0];
	} // callseq 17
	rem.s32 	%r140, %r30, %r41;
	setp.ne.s32 	%p14, %r140, 0;
	@%p14 bra 	$L__BB0_23;
	cvta.global.u64 	%rd41, %rd40;
	{ // callseq 18, 0
	.param .b64 param0;
	st.param.b64 	[param0], %rd41;
	.param .b64 param1;
	st.param.b64 	[param1], 0;
	.param .b32 retval0;
	call.uni (retval0), 
	vprintf, 
	(
	param0, 
	param1
	);
	ld.param.b32 	%r141, [retval0];
	} // callseq 18
$L__BB0_23:
	ld.shared.s8 	%r143, [%r31+1];
	st.local.u32 	[%rd1], %r143;
	cvta.global.u64 	%rd43, %rd37;
	{ // callseq 19, 0
	.param .b64 param0;
	st.param.b64 	[param0], %rd43;
	.param .b64 param1;
	st.param.b64 	[param1], %rd17;
	.param .b32 retval0;
	call.uni (retval0), 
	vprintf, 
	(
	param0, 
	param1
	);
	ld.param.b32 	%r144, [retval0];
	} // callseq 19
	add.s32 	%r32, %r30, 1;
	rem.s32 	%r146, %r32, %r41;
	setp.ne.s32 	%p15, %r146, 0;
	@%p15 bra 	$L__BB0_25;
	cvta.global.u64 	%rd46, %rd40;
	{ // callseq 20, 0
	.param .b64 param0;
	st.param.b64 	[param0], %rd46;
	.param .b64 param1;
	st.param.b64 	[param1], 0;
	.param .b32 retval0;
	call.uni (retval0), 
	vprintf, 
	(
	param0, 
	param1
	);
	ld.param.b32 	%r147, [retval0];
	} // callseq 20
$L__BB0_25:
	ld.shared.s8 	%r149, [%r31+2];
	st.local.u32 	[%rd1], %r149;
	cvta.global.u64 	%rd48, %rd37;
	{ // callseq 21, 0
	.param .b64 param0;
	st.param.b64 	[param0], %rd48;
	.param .b64 param1;
	st.param.b64 	[param1], %rd17;
	.param .b32 retval0;
	call.uni (retval0), 
	vprintf, 
	(
	param0, 
	param1
	);
	ld.param.b32 	%r150, [retval0];
	} // callseq 21
	add.s32 	%r33, %r32, 1;
	rem.s32 	%r152, %r33, %r41;
	setp.ne.s32 	%p16, %r152, 0;
	@%p16 bra 	$L__BB0_27;
	cvta.global.u64 	%rd51, %rd40;
	{ // callseq 22, 0
	.param .b64 param0;
	st.param.b64 	[param0], %rd51;
	.param .b64 param1;
	st.param.b64 	[param1], 0;
	.param .b32 retval0;
	call.uni (retval0), 
	vprintf, 
	(
	param0, 
	param1
	);
	ld.param.b32 	%r153, [retval0];
	} // callseq 22
$L__BB0_27:
	ld.shared.s8 	%r155, [%r31+3];
	st.local.u32 	[%rd1], %r155;
	cvta.global.u64 	%rd53, %rd37;
	{ // callseq 23, 0
	.param .b64 param0;
	st.param.b64 	[param0], %rd53;
	.param .b64 param1;
	st.param.b64 	[param1], %rd17;
	.param .b32 retval0;
	call.uni (retval0), 
	vprintf, 
	(
	param0, 
	param1
	);
	ld.param.b32 	%r156, [retval0];
	} // callseq 23
	add.s32 	%r34, %r33, 1;
	rem.s32 	%r158, %r34, %r41;
	setp.ne.s32 	%p17, %r158, 0;
	@%p17 bra 	$L__BB0_29;
	cvta.global.u64 	%rd56, %rd40;
	{ // callseq 24, 0
	.param .b64 param0;
	st.param.b64 	[param0], %rd56;
	.param .b64 param1;
	st.param.b64 	[param1], 0;
	.param .b32 retval0;
	call.uni (retval0), 
	vprintf, 
	(
	param0, 
	param1
	);
	ld.param.b32 	%r159, [retval0];
	} // callseq 24
$L__BB0_29:
	add.s32 	%r195, %r195, 4;
	add.s32 	%r161, %r34, 1;
	setp.ne.s32 	%p18, %r161, %r197;
	@%p18 bra 	$L__BB0_21;
$L__BB0_30:
	setp.eq.s32 	%p19, %r27, 0;
	@%p19 bra 	$L__BB0_40;
	add.s32 	%r163, %r14, %r6;
	add.s32 	%r37, %r163, 4;
	setp.eq.s32 	%p20, %r27, 1;
	@%p20 bra 	$L__BB0_37;
	add.s32 	%r38, %r37, %r197;
	ld.shared.s8 	%r164, [%r38+4];
	st.local.u32 	[%rd1], %r164;
	mov.u64 	%rd57, $str$3;
	cvta.global.u64 	%rd58, %rd57;
	{ // callseq 25, 0
	.param .b64 param0;
	st.param.b64 	[param0], %rd58;
	.param .b64 param1;
	st.param.b64 	[param1], %rd17;
	.param .b32 retval0;
	call.uni (retval0), 
	vprintf, 
	(
	param0, 
	param1
	);
	ld.param.b32 	%r165, [retval0];
	} // callseq 25
	rem.s32 	%r167, %r197, %r41;
	setp.ne.s32 	%p21, %r167, 0;
	@%p21 bra 	$L__BB0_34;
	mov.u64 	%rd60, $str$4;
	cvta.global.u64 	%rd61, %rd60;
	{ // callseq 26, 0
	.param .b64 param0;
	st.param.b64 	[param0], %rd61;
	.param .b64 param1;
	st.param.b64 	[param1], 0;
	.param .b32 retval0;
	call.uni (retval0), 
	vprintf, 
	(
	param0, 
	param1
	);
	ld.param.b32 	%r168, [retval0];
	} // callseq 26
$L__BB0_34:
	add.s32 	%r170, %r197, 1;
	ld.shared.s8 	%r171, [%r38+5];
	st.local.u32 	[%rd1], %r171;
	cvta.global.u64 	%rd63, %rd57;
	{ // callseq 27, 0
	.param .b64 param0;
	st.param.b64 	[param0], %rd63;
	.param .b64 param1;
	st.param.b64 	[param1], %rd17;
	.param .b32 retval0;
	call.uni (retval0), 
	vprintf, 
	(
	param0, 
	param1
	);
	ld.param.b32 	%r172, [retval0];
	} // callseq 27
	rem.s32 	%r174, %r170, %r41;
	setp.ne.s32 	%p22, %r174, 0;
	@%p22 bra 	$L__BB0_36;
	mov.u64 	%rd65, $str$4;
	cvta.global.u64 	%rd66, %rd65;
	{ // callseq 28, 0
	.param .b64 param0;
	st.param.b64 	[param0], %rd66;
	.param .b64 param1;
	st.param.b64 	[param1], 0;
	.param .b32 retval0;
	call.uni (retval0), 
	vprintf, 
	(
	param0, 
	param1
	);
	ld.param.b32 	%r175, [retval0];
	} // callseq 28
$L__BB0_36:
	add.s32 	%r197, %r197, 2;
$L__BB0_37:
	and.b32  	%r177, %r3, 1;
	setp.eq.b32 	%p23, %r177, 1;
	not.pred 	%p24, %p23;
	@%p24 bra 	$L__BB0_40;
	add.s32 	%r178, %r37, %r197;
	ld.shared.s8 	%r179, [%r178+4];
	st.local.u32 	[%rd1], %r179;
	mov.u64 	%rd67, $str$3;
	cvta.global.u64 	%rd68, %rd67;
	{ // callseq 29, 0
	.param .b64 param0;
	st.param.b64 	[param0], %rd68;
	.param .b64 param1;
	st.param.b64 	[param1], %rd17;
	.param .b32 retval0;
	call.uni (retval0), 
	vprintf, 
	(
	param0, 
	param1
	);
	ld.param.b32 	%r180, [retval0];
	} // callseq 29
	rem.s32 	%r182, %r197, %r41;
	setp.ne.s32 	%p25, %r182, 0;
	@%p25 bra 	$L__BB0_40;
	mov.u64 	%rd70, $str$4;
	cvta.global.u64 	%rd71, %rd70;
	{ // callseq 30, 0
	.param .b64 param0;
	st.param.b64 	[param0], %rd71;
	.param .b64 param1;
	st.param.b64 	[param1], 0;
	.param .b32 retval0;
	call.uni (retval0), 
	vprintf, 
	(
	param0, 
	param1
	);
	ld.param.b32 	%r183, [retval0];
	} // callseq 30
$L__BB0_40:
	mov.u64 	%rd72, $str$4;
	cvta.global.u64 	%rd73, %rd72;
	{ // callseq 31, 0
	.param .b64 param0;
	st.param.b64 	[param0], %rd73;
	.param .b64 param1;
	st.param.b64 	[param1], 0;
	.param .b32 retval0;
	call.uni (retval0), 
	vprintf, 
	(
	param0, 
	param1
	);
	ld.param.b32 	%r185, [retval0];
	} // callseq 31
$L__BB0_41:
	ret;

}


// ===== COMPILED SASS (sm_100) =====

	.target	sm_100

	.elftype	@"ET_EXEC"


//--------------------- .note.nv.tkinfo           --------------------------
	.section	.note.nv.tkinfo,"",@"SHT_NOTE"
	.sectionflags	@"SHF_NOTE_NV_TKINFO"
	.tkinfo
        /*0018*/ 	.word	0x00000002
        /*0030*/ 	.string	""
        /*0030*/ 	.string	"ptxas"
        /*0030*/ 	.string	"Cuda compilation tools, release 13.0, V13.0.88"
        /*0030*/ 	.string	"Build cuda_13.0.r13.0/compiler.36424714_0"
        /*0030*/ 	.string	"-arch sm_100 -m 64 "



//--------------------- .note.nv.cuinfo           --------------------------
	.section	.note.nv.cuinfo,"",@"SHT_NOTE"
	.sectionflags	@"SHF_NOTE_NV_CUINFO"
        /*0018*/ 	.short	0x0002
        /*001a*/ 	.short	0x0064
        /*001c*/ 	.short	0x0082
	.zero		2


//--------------------- .nv.info                  --------------------------
	.section	.nv.info,"",@"SHT_CUDA_INFO"
	.align	4


	//----- nvinfo : EIATTR_REGCOUNT
	.align		4
        /*0000*/ 	.byte	0x04, 0x2f
        /*0002*/ 	.short	(.L_6 - .L_5)
	.align		4
.L_5:
        /*0004*/ 	.word	index@(_Z4funciiPiS_Pa)
        /*0008*/ 	.word	0x0000001e


	//----- nvinfo : EIATTR_FRAME_SIZE
	.align		4
.L_6:
        /*000c*/ 	.byte	0x04, 0x11
        /*000e*/ 	.short	(.L_8 - .L_7)
	.align		4
.L_7:
        /*0010*/ 	.word	index@(_Z4funciiPiS_Pa)
        /*0014*/ 	.word	0x00000008


	//----- nvinfo : EIATTR_MIN_STACK_SIZE
	.align		4
.L_8:
        /*0018*/ 	.byte	0x04, 0x12
        /*001a*/ 	.short	(.L_10 - .L_9)
	.align		4
.L_9:
        /*001c*/ 	.word	index@(_Z4funciiPiS_Pa)
        /*0020*/ 	.word	0x00000008
.L_10:


//--------------------- .nv.compat                --------------------------
	.section	.nv.compat,"",@"SHT_CUDA_COMPAT_INFO"
	.align	4
        /*0000*/ 	.byte	0x02, 0x09, 0x00, 0x00, 0x02, 0x02, 0x01, 0x00, 0x02, 0x05, 0x05, 0x00, 0x03, 0x07, 0x01, 0x01
        /*0010*/ 	.byte	0x02, 0x03, 0x00, 0x00, 0x02, 0x06, 0x01, 0x00, 0x04, 0x0b, 0x08, 0x00, 0x09, 0x00, 0x00, 0x00
        /*0020*/ 	.byte	0x00, 0x00, 0x00, 0x00


//--------------------- .nv.info._Z4funciiPiS_Pa  --------------------------
	.section	.nv.info._Z4funciiPiS_Pa,"",@"SHT_CUDA_INFO"
	.sectionflags	@""
	.align	4


	//----- nvinfo : EIATTR_CUDA_API_VERSION
	.align		4
        /*0000*/ 	.byte	0x04, 0x37
        /*0002*/ 	.short	(.L_12 - .L_11)
.L_11:
        /*0004*/ 	.word	0x00000082


	//----- nvinfo : EIATTR_KPARAM_INFO
	.align		4
.L_12:
        /*0008*/ 	.byte	0x04, 0x17
        /*000a*/ 	.short	(.L_14 - .L_13)
.L_13:
        /*000c*/ 	.word	0x00000000
        /*0010*/ 	.short	0x0004
        /*0012*/ 	.short	0x0018
        /*0014*/ 	.byte	0x00, 0xf5, 0x21, 0x00


	//----- nvinfo : EIATTR_KPARAM_INFO
	.align		4
.L_14:
        /*0018*/ 	.byte	0x04, 0x17
        /*001a*/ 	.short	(.L_16 - .L_15)
.L_15:
        /*001c*/ 	.word	0x00000000
        /*0020*/ 	.short	0x0003
        /*0022*/ 	.short	0x0010
        /*0024*/ 	.byte	0x00, 0xf5, 0x21, 0x00


	//----- nvinfo : EIATTR_KPARAM_INFO
	.align		4
.L_16:
        /*0028*/ 	.byte	0x04, 0x17
        /*002a*/ 	.short	(.L_18 - .L_17)
.L_17:
        /*002c*/ 	.word	0x00000000
        /*0030*/ 	.short	0x0002
        /*0032*/ 	.short	0x0008
        /*0034*/ 	.byte	0x00, 0xf5, 0x21, 0x00


	//----- nvinfo : EIATTR_KPARAM_INFO
	.align		4
.L_18:
        /*0038*/ 	.byte	0x04, 0x17
        /*003a*/ 	.short	(.L_20 - .L_19)
.L_19:
        /*003c*/ 	.word	0x00000000
        /*0040*/ 	.short	0x0001
        /*0042*/ 	.short	0x0004
        /*0044*/ 	.byte	0x00, 0xf0, 0x11, 0x00


	//----- nvinfo : EIATTR_KPARAM_INFO
	.align		4
.L_20:
        /*0048*/ 	.byte	0x04, 0x17
        /*004a*/ 	.short	(.L_22 - .L_21)
.L_21:
        /*004c*/ 	.word	0x00000000
        /*0050*/ 	.short	0x0000
        /*0052*/ 	.short	0x0000
        /*0054*/ 	.byte	0x00, 0xf0, 0x11, 0x00


	//----- nvinfo : EIATTR_SPARSE_MMA_MASK
	.align		4
.L_22:
        /*0058*/ 	.byte	0x03, 0x50
        /*005a*/ 	.short	0x0000


	//----- nvinfo : EIATTR_MAXREG_COUNT
	.align		4
        /*005c*/ 	.byte	0x03, 0x1b
        /*005e*/ 	.short	0x00ff


	//----- nvinfo : EIATTR_NUM_BARRIERS
	.align		4
        /*0060*/ 	.byte	0x02, 0x4c
        /*0062*/ 	.byte	0x01
	.zero		1


	//----- nvinfo : EIATTR_EXTERNS
	.align		4
        /*0064*/ 	.byte	0x04, 0x0f
        /*0066*/ 	.short	(.L_24 - .L_23)


	//   ....[0]....
	.align		4
.L_23:
        /*0068*/ 	.word	index@(vprintf)


	//----- nvinfo : EIATTR_MERCURY_ISA_VERSION
	.align		4
.L_24:
        /*006c*/ 	.byte	0x03, 0x5f
        /*006e*/ 	.short	0x0101


	//----- nvinfo : EIATTR_VRC_CTA_INIT_COUNT
	.align		4
        /*0070*/ 	.byte	0x02, 0x4a
	.zero		1
	.zero		1


	//----- nvinfo : EIATTR_SYSCALL_OFFSETS
	.align		4
        /*0074*/ 	.byte	0x04, 0x46
        /*0076*/ 	.short	(.L_26 - .L_25)


	//   ....[0]....
.L_25:
        /*0078*/ 	.word	0x00000490


	//   ....[1]....
        /*007c*/ 	.word	0x00000680


	//   ....[2]....
        /*0080*/ 	.word	0x00000740


	//   ....[3]....
        /*0084*/ 	.word	0x000007f0


	//   ....[4]....
        /*0088*/ 	.word	0x000008a0


	//   ....[5]....
        /*008c*/ 	.word	0x00000950


	//   ....[6]....
        /*0090*/ 	.word	0x00000a00


	//   ....[7]....
        /*0094*/ 	.word	0x00000ab0


	//   ....[8]....
        /*0098*/ 	.word	0x00000b60


	//   ....[9]....
        /*009c*/ 	.word	0x00000d20


	//   ....[10]....
        /*00a0*/ 	.word	0x00000de0


	//   ....[11]....
        /*00a4*/ 	.word	0x00000e90


	//   ....[12]....
        /*00a8*/ 	.word	0x00000f40


	//   ....[13]....
        /*00ac*/ 	.word	0x000010a0


	//   ....[14]....
        /*00b0*/ 	.word	0x00001150


	//   ....[15]....
        /*00b4*/ 	.word	0x00001280


	//   ....[16]....
        /*00b8*/ 	.word	0x00001300


	//   ....[17]....
        /*00bc*/ 	.word	0x00001460


	//   ....[18]....
        /*00c0*/ 	.word	0x00001670


	//   ....[19]....
        /*00c4*/ 	.word	0x00001730


	//   ....[20]....
        /*00c8*/ 	.word	0x00001960


	//   ....[21]....
        /*00cc*/ 	.word	0x00001a20


	//   ....[22]....
        /*00d0*/ 	.word	0x00001c50


	//   ....[23]....
        /*00d4*/ 	.word	0x00001d10


	//   ....[24]....
        /*00d8*/ 	.word	0x00001f40


	//   ....[25]....
        /*00dc*/ 	.word	0x000020c0


	//   ....[26]....
        /*00e0*/ 	.word	0x000022d0


	//   ....[27]....
        /*00e4*/ 	.word	0x00002390


	//   ....[28]....
        /*00e8*/ 	.word	0x000025a0


	//   ....[29]....
        /*00ec*/ 	.word	0x000026a0


	//   ....[30]....
        /*00f0*/ 	.word	0x000028b0


	//   ....[31]....
        /*00f4*/ 	.word	0x00002930


	//----- nvinfo : EIATTR_EXIT_INSTR_OFFSETS
	.align		4
.L_26:
        /*00f8*/ 	.byte	0x04, 0x1c
        /*00fa*/ 	.short	(.L_28 - .L_27)


	//   ....[0]....
.L_27:
        /*00fc*/ 	.word	0x00000400


	//   ....[1]....
        /*0100*/ 	.word	0x00002940


	//----- nvinfo : EIATTR_CRS_STACK_SIZE
	.align		4
.L_28:
        /*0104*/ 	.byte	0x04, 0x1e
        /*0106*/ 	.short	(.L_30 - .L_29)
.L_29:
        /*0108*/ 	.word	0x00000000


	//----- nvinfo : EIATTR_CBANK_PARAM_SIZE
	.align		4
.L_30:
        /*010c*/ 	.byte	0x03, 0x19
        /*010e*/ 	.short	0x0020


	//----- nvinfo : EIATTR_PARAM_CBANK
	.align		4
        /*0110*/ 	.byte	0x04, 0x0a
        /*0112*/ 	.short	(.L_32 - .L_31)
	.align		4
.L_31:
        /*0114*/ 	.word	index@(.nv.constant0._Z4funciiPiS_Pa)
        /*0118*/ 	.short	0x0380
        /*011a*/ 	.short	0x0020


	//----- nvinfo : EIATTR_SW_WAR
	.align		4
.L_32:
        /*011c*/ 	.byte	0x04, 0x36
        /*011e*/ 	.short	(.L_34 - .L_33)
.L_33:
        /*0120*/ 	.word	0x00000008
.L_34:


//--------------------- .nv.callgraph             --------------------------
	.section	.nv.callgraph,"",@"SHT_CUDA_CALLGRAPH"
	.align	4
	.sectionentsize	8
	.align		4
        /*0000*/ 	.word	0x00000000
	.align		4
        /*0004*/ 	.word	0xffffffff
	.align		4
        /*0008*/ 	.word	index@(_Z4funciiPiS_Pa)
	.align		4
        /*000c*/ 	.word	index@(vprintf)
	.align		4
        /*0010*/ 	.word	0x00000000
	.align		4
        /*0014*/ 	.word	0xfffffffe
	.align		4
        /*0018*/ 	.word	0x00000000
	.align		4
        /*001c*/ 	.word	0xfffffffd
	.align		4
        /*0020*/ 	.word	0x00000000
	.align		4
        /*0024*/ 	.word	0xfffffffc


//--------------------- .nv.constant4             --------------------------
	.section	.nv.constant4,"a",@progbits
	.align	8
	.align		8
.nv.constant4:
        /*0000*/ 	.dword	vprintf
	.align		8
        /*0008*/ 	.dword	$str
	.align		8
        /*0010*/ 	.dword	$str$1
	.align		8
        /*0018*/ 	.dword	$str$2
	.align		8
        /*0020*/ 	.dword	$str$3
	.align		8
        /*0028*/ 	.dword	$str$4


//--------------------- .text._Z4funciiPiS_Pa     --------------------------
	.section	.text._Z4funciiPiS_Pa,"ax",@progbits
	.align	128
        .global         _Z4funciiPiS_Pa
        .type           _Z4funciiPiS_Pa,@function
        .size           _Z4funciiPiS_Pa,(.L_x_47 - _Z4funciiPiS_Pa)
        .other          _Z4funciiPiS_Pa,@"STO_CUDA_ENTRY STV_DEFAULT"
_Z4funciiPiS_Pa:
.text._Z4funciiPiS_Pa:
[----:B------:R-:W0:Y:S01]  /*0000*/  LDC R1, c[0x0][0x37c] ;  /* 0x0000df00ff017b82 */ /* 0x000e220000000800 */
[----:B------:R-:W1:Y:S01]  /*0010*/  S2R R0, SR_TID.X ;  /* 0x0000000000007919 */ /* 0x000e620000002100 */
[----:B------:R-:W2:Y:S06]  /*0020*/  LDCU.64 UR8, c[0x0][0x380] ;  /* 0x00007000ff0877ac */ /* 0x000eac0008000a00 */
[----:B------:R-:W3:Y:S01]  /*0030*/  LDC.64 R2, c[0x0][0x390] ;  /* 0x0000e400ff027b82 */ /* 0x000ee20000000a00 */
[----:B0-----:R-:W-:Y:S01]  /*0040*/  VIADD R1, R1, 0xfffffff8 ;  /* 0xfffffff801017836 */ /* 0x001fe20000000000 */
[----:B------:R-:W0:Y:S06]  /*0050*/  LDCU.64 UR6, c[0x0][0x358] ;  /* 0x00006b00ff0677ac */ /* 0x000e2c0008000a00 */
[----:B------:R-:W4:Y:S08]  /*0060*/  LDC.64 R4, c[0x0][0x388] ;  /* 0x0000e200ff047b82 */ /* 0x000f300000000a00 */
[----:B------:R-:W5:Y:S01]  /*0070*/  S2UR UR4, SR_CgaCtaId ;  /* 0x00000000000479c3 */ /* 0x000f620000008800 */
[----:B--2---:R-:W-:Y:S01]  /*0080*/  IMAD.U32 R24, RZ, RZ, UR8 ;  /* 0x00000008ff187e24 */ /* 0x004fe2000f8e00ff */
[----:B------:R-:W2:Y:S01]  /*0090*/  LDCU UR5, c[0x0][0x2f8] ;  /* 0x00005f00ff0577ac */ /* 0x000ea20008000800 */
[----:B------:R-:W2:Y:S01]  /*00a0*/  LDCU.64 UR10, c[0x0][0x398] ;  /* 0x00007300ff0a77ac */ /* 0x000ea20008000a00 */
[----:B-1----:R-:W-:-:S04]  /*00b0*/  LOP3.LUT R9, R0, 0x1f, RZ, 0xc0, !PT ;  /* 0x0000001f00097812 */ /* 0x002fc800078ec0ff */
[C---:B------:R-:W-:Y:S01]  /*00c0*/  ISETP.GT.AND P1, PT, R9.reuse, R24, PT ;  /* 0x000000180900720c */ /* 0x040fe20003f24270 */
[----:B---3--:R-:W-:-:S04]  /*00d0*/  IMAD.WIDE.U32 R2, R9, 0x4, R2 ;  /* 0x0000000409027825 */ /* 0x008fc800078e0002 */
[----:B----4-:R-:W-:-:S08]  /*00e0*/  IMAD.WIDE.U32 R4, R9, 0x4, R4 ;  /* 0x0000000409047825 */ /* 0x010fd000078e0004 */
[----:B0-----:R-:W3:Y:S04]  /*00f0*/  @!P1 LDG.E R6, desc[UR6][R2.64] ;  /* 0x0000000602069981 */ /* 0x001ee8000c1e1900 */
[----:B------:R-:W4:Y:S01]  /*0100*/  @!P1 LDG.E R8, desc[UR6][R4.64] ;  /* 0x0000000604089981 */ /* 0x000f22000c1e1900 */
[----:B------:R-:W-:Y:S01]  /*0110*/  IMAD.SHL.U32 R0, R0, 0x4, RZ ;  /* 0x0000000400007824 */ /* 0x000fe200078e00ff */
[----:B------:R-:W-:Y:S01]  /*0120*/  UMOV UR36, 0x400 ;  /* 0x0000040000247882 */ /* 0x000fe20000000000 */
[----:B------:R-:W0:Y:S01]  /*0130*/  LDCU UR8, c[0x0][0x2fc] ;  /* 0x00005f80ff0877ac */ /* 0x000e220008000800 */
[C---:B------:R-:W-:Y:S01]  /*0140*/  IMAD R25, R24.reuse, UR9, RZ ;  /* 0x0000000918197c24 */ /* 0x040fe2000f8e02ff */
[----:B------:R-:W-:Y:S01]  /*0150*/  R2UR UR37, R24 ;  /* 0x00000000182572ca */ /* 0x000fe200000e0000 */
[----:B------:R-:W-:Y:S01]  /*0160*/  BSSY.RECONVERGENT B0, `(.L_x_0) ;  /* 0x0000028000007945 */ /* 0x000fe20003800200 */
[----:B-----5:R-:W-:Y:S01]  /*0170*/  ULEA UR36, UR4, UR36, 0x18 ;  /* 0x0000002404247291 */ /* 0x020fe2000f8ec0ff */
[----:B------:R-:W-:-:S02]  /*0180*/  LOP3.LUT R0, R0, 0x7c, RZ, 0xc0, !PT ;  /* 0x0000007c00007812 */ /* 0x000fc400078ec0ff */
[C---:B------:R-:W-:Y:S02]  /*0190*/  ISETP.GE.AND P2, PT, R9.reuse, R25, PT ;  /* 0x000000190900720c */ /* 0x040fe40003f46270 */
[----:B--2---:R-:W-:Y:S01]  /*01a0*/  IADD3 R10, P4, PT, R9, UR10, RZ ;  /* 0x0000000a090a7c10 */ /* 0x004fe2000ff9e0ff */
[----:B------:R-:W-:Y:S01]  /*01b0*/  VIADD R7, R0, UR36 ;  /* 0x0000002400077c36 */ /* 0x000fe20008000000 */
[----:B------:R-:W-:Y:S02]  /*01c0*/  IADD3 R22, P3, PT, R1, UR5, RZ ;  /* 0x0000000501167c10 */ /* 0x000fe4000ff7e0ff */
[----:B------:R-:W-:Y:S01]  /*01d0*/  ISETP.NE.AND P0, PT, R9, RZ, PT ;  /* 0x000000ff0900720c */ /* 0x000fe20003f05270 */
[----:B------:R-:W-:Y:S01]  /*01e0*/  IMAD.X R13, RZ, RZ, UR11, P4 ;  /* 0x0000000bff0d7e24 */ /* 0x000fe2000a0e06ff */
[----:B------:R-:W-:Y:S01]  /*01f0*/  @!P1 LEA R11, R24, R7, 0x2 ;  /* 0x00000007180b9211 */ /* 0x000fe200078e10ff */
[----:B------:R-:W-:Y:S01]  /*0200*/  ULEA UR37, UR37, UR36, 0x3 ;  /* 0x0000002425257291 */ /* 0x000fe2000f8e18ff */
[----:B0-----:R-:W-:Y:S01]  /*0210*/  IMAD.X R19, RZ, RZ, UR8, P3 ;  /* 0x00000008ff137e24 */ /* 0x001fe200098e06ff */
[----:B---3--:R0:W-:Y:S04]  /*0220*/  @!P1 STS [R7], R6 ;  /* 0x0000000607009388 */ /* 0x0081e80000000800 */
[----:B----4-:R0:W-:Y:S01]  /*0230*/  @!P1 STS [R11+0x4], R8 ;  /* 0x000004080b009388 */ /* 0x0101e20000000800 */
[----:B------:R-:W-:Y:S05]  /*0240*/  @P2 BRA `(.L_x_1) ;  /* 0x0000000000642947 */ /* 0x000fea0003800000 */
[----:B------:R-:W1:Y:S01]  /*0250*/  LDC R24, c[0x0][0x380] ;  /* 0x0000e000ff187b82 */ /* 0x000e620000000800 */
[----:B------:R-:W-:-:S07]  /*0260*/  VIADD R9, R9, 0x8 ;  /* 0x0000000809097836 */ /* 0x000fce0000000000 */
.L_x_2:
[----:B------:R-:W-:Y:S01]  /*0270*/  VIADD R12, R9, 0x18 ;  /* 0x00000018090c7836 */ /* 0x000fe20000000000 */
[----:B0-----:R-:W-:Y:S01]  /*0280*/  IADD3 R6, P3, PT, R2, 0x80, RZ ;  /* 0x0000008002067810 */ /* 0x001fe20007f7e0ff */
[----:B------:R-:W-:Y:S01]  /*0290*/  IMAD.MOV.U32 R2, RZ, RZ, R10 ;  /* 0x000000ffff027224 */ /* 0x000fe200078e000a */
[----:B------:R-:W-:Y:S02]  /*02a0*/  IADD3 R4, P2, PT, R4, 0x80, RZ ;  /* 0x0000008004047810 */ /* 0x000fe40007f5e0ff */
[----:B-1----:R-:W-:Y:S01]  /*02b0*/  ISETP.GT.AND P1, PT, R12, R24, PT ;  /* 0x000000180c00720c */ /* 0x002fe20003f24270 */
[----:B------:R-:W-:Y:S01]  /*02c0*/  IMAD.X R11, RZ, RZ, R3, P3 ;  /* 0x000000ffff0b7224 */ /* 0x000fe200018e0603 */
[----:B------:R-:W-:Y:S01]  /*02d0*/  IADD3.X R5, PT, PT, RZ, R5, RZ, P2, !PT ;  /* 0x00000005ff057210 */ /* 0x000fe200017fe4ff */
[----:B------:R-:W-:-:S05]  /*02e0*/  IMAD.MOV.U32 R3, RZ, RZ, R13 ;  /* 0x000000ffff037224 */ /* 0x000fca00078e000d */
[----:B------:R0:W2:Y:S05]  /*02f0*/  LDG.E.U8 R0, desc[UR6][R2.64] ;  /* 0x0000000602007981 */ /* 0x0000aa000c1e1100 */
[----:B------:R-:W3:Y:S01]  /*0300*/  @!P1 LDG.E R8, desc[UR6][R4.64] ;  /* 0x0000000604089981 */ /* 0x000ee2000c1e1900 */
[----:B0-----:R-:W-:Y:S01]  /*0310*/  IMAD.MOV.U32 R2, RZ, RZ, R6 ;  /* 0x000000ffff027224 */ /* 0x001fe200078e0006 */
[----:B------:R-:W-:-:S05]  /*0320*/  MOV R3, R11 ;  /* 0x0000000b00037202 */ /* 0x000fca0000000f00 */
[----:B------:R-:W4:Y:S01]  /*0330*/  @!P1 LDG.E R6, desc[UR6][R2.64] ;  /* 0x0000000602069981 */ /* 0x000f22000c1e1900 */
[----:B------:R-:W-:-:S04]  /*0340*/  VIADD R7, R7, 0x80 ;  /* 0x0000008007077836 */ /* 0x000fc80000000000 */
[----:B------:R-:W-:Y:S01]  /*0350*/  @!P1 IMAD R11, R24, 0x4, R7 ;  /* 0x00000004180b9824 */ /* 0x000fe200078e0207 */
[----:B------:R-:W-:-:S05]  /*0360*/  IADD3 R10, P2, PT, R10, 0x20, RZ ;  /* 0x000000200a0a7810 */ /* 0x000fca0007f5e0ff */
[----:B------:R-:W-:Y:S01]  /*0370*/  IMAD.X R13, RZ, RZ, R13, P2 ;  /* 0x000000ffff0d7224 */ /* 0x000fe200010e060d */
[----:B--2---:R0:W-:Y:S04]  /*0380*/  STS.U8 [R9+UR37], R0 ;  /* 0x0000000009007988 */ /* 0x0041e80008000025 */
[----:B----4-:R2:W-:Y:S04]  /*0390*/  @!P1 STS [R7], R6 ;  /* 0x0000000607009388 */ /* 0x0105e80000000800 */
[----:B---3--:R2:W-:Y:S01]  /*03a0*/  @!P1 STS [R11+0x4], R8 ;  /* 0x000004080b009388 */ /* 0x0085e20000000800 */
[----:B------:R-:W-:Y:S01]  /*03b0*/  ISETP.GE.AND P1, PT, R12, R25, PT ;  /* 0x000000190c00720c */ /* 0x000fe20003f26270 */
[----:B0-----:R-:W-:-:S12]  /*03c0*/  VIADD R9, R9, 0x20 ;  /* 0x0000002009097836 */ /* 0x001fd80000000000 */
[----:B--2---:R-:W-:Y:S05]  /*03d0*/  @!P1 BRA `(.L_x_2) ;  /* 0xfffffffc00a49947 */ /* 0x004fea000383ffff */
.L_x_1:
[----:B------:R-:W-:Y:S05]  /*03e0*/  BSYNC.RECONVERGENT B0 ;  /* 0x0000000000007941 */ /* 0x000fea0003800200 */
.L_x_0:
[----:B------:R-:W-:Y:S06]  /*03f0*/  BAR.SYNC.DEFER_BLOCKING 0x0 ;  /* 0x0000000000007b1d */ /* 0x000fec0000010000 */
[----:B------:R-:W-:Y:S05]  /*0400*/  @P0 EXIT ;  /* 0x000000000000094d */ /* 0x000fea0003800000 */
[----:B------:R-:W-:Y:S01]  /*0410*/  MOV R0, 0x0 ;  /* 0x0000000000007802 */ /* 0x000fe20000000f00 */
[----:B------:R-:W1:Y:S01]  /*0420*/  LDCU.64 UR4, c[0x4][0x8] ;  /* 0x01000100ff0477ac */ /* 0x000e620008000a00 */
[----:B------:R-:W-:Y:S02]  /*0430*/  LEA R24, R24, UR36, 0x2 ;  /* 0x0000002418187c11 */ /* 0x000fe4000f8e10ff */
[----:B0-----:R-:W-:Y:S01]  /*0440*/  CS2R R6, SRZ ;  /* 0x0000000000067805 */ /* 0x001fe2000001ff00 */
[----:B------:R0:W2:Y:S01]  /*0450*/  LDC.64 R2, c[0x4][R0] ;  /* 0x0100000000027b82 */ /* 0x0000a20000000a00 */
[----:B-1----:R-:W-:Y:S01]  /*0460*/  MOV R4, UR4 ;  /* 0x0000000400047c02 */ /* 0x002fe20008000f00 */
[----:B0-----:R-:W-:-:S07]  /*0470*/  IMAD.U32 R5, RZ, RZ, UR5 ;  /* 0x00000005ff057e24 */ /* 0x001fce000f8e00ff */
[----:B------:R-:W-:-:S07]  /*0480*/  LEPC R20, `(.L_x_3) ;  /* 0x000000001014794e */ /* 0x000fce0000000000 */
[----:B--2---:R-:W-:Y:S05]  /*0490*/  CALL.ABS.NOINC R2 ;  /* 0x0000000002007343 */ /* 0x004fea0003c00000 */
.L_x_3:
[----:B------:R-:W0:Y:S02]  /*04a0*/  LDCU UR5, c[0x0][0x380] ;  /* 0x00007000ff0577ac */ /* 0x000e240008000800 */
[----:B0-----:R-:W-:-:S09]  /*04b0*/  UISETP.GE.AND UP0, UPT, UR5, URZ, UPT ;  /* 0x000000ff0500728c */ /* 0x001fd2000bf06270 */
[----:B------:R-:W-:Y:S05]  /*04c0*/  BRA.U !UP0, `(.L_x_4) ;  /* 0x0000000d08707547 */ /* 0x000fea000b800000 */
[----:B------:R-:W-:Y:S01]  /*04d0*/  UISETP.GE.U32.AND UP0, UPT, UR5, 0x7, UPT ;  /* 0x000000070500788c */ /* 0x000fe2000bf06070 */
[----:B------:R-:W-:Y:S01]  /*04e0*/  IMAD.MOV.U32 R23, RZ, RZ, RZ ;  /* 0x000000ffff177224 */ /* 0x000fe200078e00ff */
[----:B------:R-:W-:-:S07]  /*04f0*/  UIADD3 UR4, UPT, UPT, UR5, 0x1, URZ ;  /* 0x0000000105047890 */ /* 0x000fce000fffe0ff */
[----:B------:R-:W-:Y:S05]  /*0500*/  BRA.U !UP0, `(.L_x_5) ;  /* 0x0000000508a87547 */ /* 0x000fea000b800000 */
[----:B------:R-:W-:Y:S01]  /*0510*/  ULOP3.LUT UR4, UR4, 0xfffffff8, URZ, 0xc0, !UPT ;  /* 0xfffffff804047892 */ /* 0x000fe2000f8ec0ff */
[----:B------:R-:W-:Y:S01]  /*0520*/  BSSY.RECONVERGENT B6, `(.L_x_5) ;  /* 0x0000068000067945 */ /* 0x000fe20003800200 */
[----:B------:R-:W-:Y:S02]  /*0530*/  UIADD3 UR5, UPT, UPT, UR36, 0x10, URZ ;  /* 0x0000001024057890 */ /* 0x000fe4000fffe0ff */
[----:B------:R-:W-:Y:S02]  /*0540*/  UIADD3 UR6, UPT, UPT, -UR4, URZ, URZ ;  /* 0x000000ff04067290 */ /* 0x000fe4000fffe1ff */
[----:B------:R-:W-:Y:S02]  /*0550*/  IMAD.U32 R23, RZ, RZ, UR4 ;  /* 0x00000004ff177e24 */ /* 0x000fe4000f8e00ff */
[----:B------:R-:W-:Y:S02]  /*0560*/  IMAD.U32 R18, RZ, RZ, UR5 ;  /* 0x00000005ff127e24 */ /* 0x000fe4000f8e00ff */
[----:B------:R-:W-:-:S07]  /*0570*/  MOV R17, UR6 ;  /* 0x0000000600117c02 */ /* 0x000fce0008000f00 */
.L_x_14:
[----:B------:R-:W0:Y:S01]  /*0580*/  LDC R3, c[0x0][0x380] ;  /* 0x0000e000ff037b82 */ /* 0x000e220000000800 */
[----:B------:R-:W-:Y:S01]  /*0590*/  LDS R8, [R18+-0x10] ;  /* 0xfffff00012087984 */ /* 0x000fe20000000800 */
[----:B------:R-:W-:Y:S01]  /*05a0*/  MOV R2, 0x0 ;  /* 0x0000000000027802 */ /* 0x000fe20000000f00 */
[----:B------:R-:W1:Y:S01]  /*05b0*/  LDCU.64 UR4, c[0x4][0x10] ;  /* 0x01000200ff0477ac */ /* 0x000e620008000a00 */
[----:B------:R-:W-:Y:S01]  /*05c0*/  VIADD R17, R17, 0x8 ;  /* 0x0000000811117836 */ /* 0x000fe20000000000 */
[----:B------:R-:W-:Y:S01]  /*05d0*/  MOV R6, R22 ;  /* 0x0000001600067202 */ /* 0x000fe20000000f00 */
[----:B------:R-:W-:-:S03]  /*05e0*/  IMAD.MOV.U32 R7, RZ, RZ, R19 ;  /* 0x000000ffff077224 */ /* 0x000fc600078e0013 */
[----:B------:R-:W-:-:S04]  /*05f0*/  ISETP.NE.AND P0, PT, R17, RZ, PT ;  /* 0x000000ff1100720c */ /* 0x000fc80003f05270 */
[----:B------:R-:W-:Y:S01]  /*0600*/  P2R R26, PR, RZ, 0x1 ;  /* 0x00000001ff1a7803 */ /* 0x000fe20000000000 */
[----:B-1----:R-:W-:Y:S02]  /*0610*/  IMAD.U32 R4, RZ, RZ, UR4 ;  /* 0x00000004ff047e24 */ /* 0x002fe4000f8e00ff */
[----:B------:R-:W-:Y:S02]  /*0620*/  IMAD.U32 R5, RZ, RZ, UR5 ;  /* 0x00000005ff057e24 */ /* 0x000fe4000f8e00ff */
[----:B0-----:R-:W-:Y:S02]  /*0630*/  IMAD R16, R3, 0x4, R18 ;  /* 0x0000000403107824 */ /* 0x001fe400078e0212 */
[----:B------:R-:W0:Y:S03]  /*0640*/  LDC.64 R2, c[0x4][R2] ;  /* 0x0100000002027b82 */ /* 0x000e260000000a00 */
[----:B------:R-:W1:Y:S04]  /*0650*/  LDS R9, [R16+-0xc] ;  /* 0xfffff40010097984 */ /* 0x000e680000000800 */
[----:B-1----:R1:W-:Y:S02]  /*0660*/  STL.64 [R1], R8 ;  /* 0x0000000801007387 */ /* 0x0023e40000100a00 */
[----:B------:R-:W-:-:S07]  /*0670*/  LEPC R20, `(.L_x_6) ;  /* 0x000000001014794e */ /* 0x000fce0000000000 */
[----:B01----:R-:W-:Y:S05]  /*0680*/  CALL.ABS.NOINC R2 ;  /* 0x0000000002007343 */ /* 0x003fea0003c00000 */
.L_x_6:
[----:B------:R-:W-:Y:S01]  /*0690*/  LDS R10, [R18+-0xc] ;  /* 0xfffff400120a7984 */ /* 0x000fe20000000800 */
[----:B------:R-:W-:Y:S01]  /*06a0*/  MOV R2, 0x0 ;  /* 0x0000000000027802 */ /* 0x000fe20000000f00 */
[----:B------:R-:W0:Y:S01]  /*06b0*/  LDCU.64 UR4, c[0x4][0x10] ;  /* 0x01000200ff0477ac */ /* 0x000e220008000a00 */
[----:B------:R-:W-:Y:S01]  /*06c0*/  IMAD.MOV.U32 R6, RZ, RZ, R22 ;  /* 0x000000ffff067224 */ /* 0x000fe200078e0016 */
[----:B------:R-:W1:Y:S01]  /*06d0*/  LDS R11, [R16+-0x8] ;  /* 0xfffff800100b7984 */ /* 0x000e620000000800 */
[----:B------:R2:W3:Y:S01]  /*06e0*/  LDC.64 R8, c[0x4][R2] ;  /* 0x0100000002087b82 */ /* 0x0004e20000000a00 */
[----:B------:R-:W-:Y:S01]  /*06f0*/  MOV R7, R19 ;  /* 0x0000001300077202 */ /* 0x000fe20000000f00 */
[----:B0-----:R-:W-:Y:S02]  /*0700*/  IMAD.U32 R4, RZ, RZ, UR4 ;  /* 0x00000004ff047e24 */ /* 0x001fe4000f8e00ff */
[----:B------:R-:W-:Y:S01]  /*0710*/  IMAD.U32 R5, RZ, RZ, UR5 ;  /* 0x00000005ff057e24 */ /* 0x000fe2000f8e00ff */
[----:B-1----:R2:W-:Y:S06]  /*0720*/  STL.64 [R1], R10 ;  /* 0x0000000a01007387 */ /* 0x0025ec0000100a00 */
[----:B------:R-:W-:-:S07]  /*0730*/  LEPC R20, `(.L_x_7) ;  /* 0x000000001014794e */ /* 0x000fce0000000000 */
[----:B--23--:R-:W-:Y:S05]  /*0740*/  CALL.ABS.NOINC R8 ;  /* 0x0000000008007343 */ /* 0x00cfea0003c00000 */
.L_x_7:
[----:B------:R-:W-:Y:S01]  /*0750*/  LDS R10, [R18+-0x8] ;  /* 0xfffff800120a7984 */ /* 0x000fe20000000800 */
[----:B------:R0:W1:Y:S01]  /*0760*/  LDC.64 R8, c[0x4][R2] ;  /* 0x0100000002087b82 */ /* 0x0000620000000a00 */
[----:B------:R-:W2:Y:S01]  /*0770*/  LDCU.64 UR4, c[0x4][0x10] ;  /* 0x01000200ff0477ac */ /* 0x000ea20008000a00 */
[----:B------:R-:W-:Y:S01]  /*0780*/  IMAD.MOV.U32 R6, RZ, RZ, R22 ;  /* 0x000000ffff067224 */ /* 0x000fe200078e0016 */
[----:B------:R-:W3:Y:S01]  /*0790*/  LDS R11, [R16+-0x4] ;  /* 0xfffffc00100b7984 */ /* 0x000ee20000000800 */
[----:B------:R-:W-:Y:S02]  /*07a0*/  IMAD.MOV.U32 R7, RZ, RZ, R19 ;  /* 0x000000ffff077224 */ /* 0x000fe400078e0013 */
[----:B--2---:R-:W-:Y:S02]  /*07b0*/  IMAD.U32 R4, RZ, RZ, UR4 ;  /* 0x00000004ff047e24 */ /* 0x004fe4000f8e00ff */
[----:B------:R-:W-:Y:S01]  /*07c0*/  IMAD.U32 R5, RZ, RZ, UR5 ;  /* 0x00000005ff057e24 */ /* 0x000fe2000f8e00ff */
[----:B---3--:R0:W-:Y:S06]  /*07d0*/  STL.64 [R1], R10 ;  /* 0x0000000a01007387 */ /* 0x0081ec0000100a00 */
[----:B------:R-:W-:-:S07]  /*07e0*/  LEPC R20, `(.L_x_8) ;  /* 0x000000001014794e */ /* 0x000fce0000000000 */
[----:B01----:R-:W-:Y:S05]  /*07f0*/  CALL.ABS.NOINC R8 ;  /* 0x0000000008007343 */ /* 0x003fea0003c00000 */
.L_x_8:
[----:B------:R-:W-:Y:S01]  /*0800*/  LDS R10, [R18+-0x4] ;  /* 0xfffffc00120a7984 */ /* 0x000fe20000000800 */
[----:B------:R0:W1:Y:S01]  /*0810*/  LDC.64 R8, c[0x4][R2] ;  /* 0x0100000002087b82 */ /* 0x0000620000000a00 */
[----:B------:R-:W2:Y:S01]  /*0820*/  LDCU.64 UR4, c[0x4][0x10] ;  /* 0x01000200ff0477ac */ /* 0x000ea20008000a00 */
[----:B------:R-:W-:Y:S01]  /*0830*/  IMAD.MOV.U32 R6, RZ, RZ, R22 ;  /* 0x000000ffff067224 */ /* 0x000fe200078e0016 */
[----:B------:R-:W3:Y:S01]  /*0840*/  LDS R11, [R16] ;  /* 0x00000000100b7984 */ /* 0x000ee20000000800 */
[----:B------:R-:W-:Y:S01]  /*0850*/  IMAD.MOV.U32 R7, RZ, RZ, R19 ;  /* 0x000000ffff077224 */ /* 0x000fe200078e0013 */
[----:B--2---:R-:W-:Y:S01]  /*0860*/  MOV R4, UR4 ;  /* 0x0000000400047c02 */ /* 0x004fe20008000f00 */
[----:B------:R-:W-:Y:S01]  /*0870*/  IMAD.U32 R5, RZ, RZ, UR5 ;  /* 0x00000005ff057e24 */ /* 0x000fe2000f8e00ff */
[----:B---3--:R0:W-:Y:S06]  /*0880*/  STL.64 [R1], R10 ;  /* 0x0000000a01007387 */ /* 0x0081ec0000100a00 */
[----:B------:R-:W-:-:S07]  /*0890*/  LEPC R20, `(.L_x_9) ;  /* 0x000000001014794e */ /* 0x000fce0000000000 */
[----:B01----:R-:W-:Y:S05]  /*08a0*/  CALL.ABS.NOINC R8 ;  /* 0x0000000008007343 */ /* 0x003fea0003c00000 */
.L_x_9:
[----:B------:R-:W-:Y:S01]  /*08b0*/  LDS R10, [R18] ;  /* 0x00000000120a7984 */ /* 0x000fe20000000800 */
[----:B------:R0:W1:Y:S01]  /*08c0*/  LDC.64 R8, c[0x4][R2] ;  /* 0x0100000002087b82 */ /* 0x0000620000000a00 */
[----:B------:R-:W2:Y:S01]  /*08d0*/  LDCU.64 UR4, c[0x4][0x10] ;  /* 0x01000200ff0477ac */ /* 0x000ea20008000a00 */
[----:B------:R-:W-:Y:S01]  /*08e0*/  IMAD.MOV.U32 R6, RZ, RZ, R22 ;  /* 0x000000ffff067224 */ /* 0x000fe200078e0016 */
[----:B------:R-:W3:Y:S01]  /*08f0*/  LDS R11, [R16+0x4] ;  /* 0x00000400100b7984 */ /* 0x000ee20000000800 */
[----:B------:R-:W-:Y:S02]  /*0900*/  IMAD.MOV.U32 R7, RZ, RZ, R19 ;  /* 0x000000ffff077224 */ /* 0x000fe400078e0013 */
[----:B--2---:R-:W-:Y:S01]  /*0910*/  IMAD.U32 R4, RZ, RZ, UR4 ;  /* 0x00000004ff047e24 */ /* 0x004fe2000f8e00ff */
[----:B------:R-:W-:Y:S01]  /*0920*/  MOV R5, UR5 ;  /* 0x0000000500057c02 */ /* 0x000fe20008000f00 */
[----:B---3--:R0:W-:Y:S06]  /*0930*/  STL.64 [R1], R10 ;  /* 0x0000000a01007387 */ /* 0x0081ec0000100a00 */
[----:B------:R-:W-:-:S07]  /*0940*/  LEPC R20, `(.L_x_10) ;  /* 0x000000001014794e */ /* 0x000fce0000000000 */
[----:B01----:R-:W-:Y:S05]  /*0950*/  CALL.ABS.NOINC R8 ;  /* 0x0000000008007343 */ /* 0x003fea0003c00000 */
.L_x_10:
[----:B------:R-:W-:Y:S01]  /*0960*/  LDS R10, [R18+0x4] ;  /* 0x00000400120a7984 */ /* 0x000fe20000000800 */
[----:B------:R0:W1:Y:S01]  /*0970*/  LDC.64 R8, c[0x4][R2] ;  /* 0x0100000002087b82 */ /* 0x0000620000000a00 */
[----:B------:R-:W2:Y:S01]  /*0980*/  LDCU.64 UR4, c[0x4][0x10] ;  /* 0x01000200ff0477ac */ /* 0x000ea20008000a00 */
[----:B------:R-:W-:Y:S01]  /*0990*/  MOV R6, R22 ;  /* 0x0000001600067202 */ /* 0x000fe20000000f00 */
[----:B------:R-:W3:Y:S01]  /*09a0*/  LDS R11, [R16+0x8] ;  /* 0x00000800100b7984 */ /* 0x000ee20000000800 */
[----:B------:R-:W-:Y:S02]  /*09b0*/  IMAD.MOV.U32 R7, RZ, RZ, R19 ;  /* 0x000000ffff077224 */ /* 0x000fe400078e0013 */
[----:B--2---:R-:W-:Y:S02]  /*09c0*/  IMAD.U32 R4, RZ, RZ, UR4 ;  /* 0x00000004ff047e24 */ /* 0x004fe4000f8e00ff */
[----:B------:R-:W-:Y:S01]  /*09d0*/  IMAD.U32 R5, RZ, RZ, UR5 ;  /* 0x00000005ff057e24 */ /* 0x000fe2000f8e00ff */
[----:B---3--:R0:W-:Y:S06]  /*09e0*/  STL.64 [R1], R10 ;  /* 0x0000000a01007387 */ /* 0x0081ec0000100a00 */
[----:B------:R-:W-:-:S07]  /*09f0*/  LEPC R20, `(.L_x_11) ;  /* 0x000000001014794e */ /* 0x000fce0000000000 */
[----:B01----:R-:W-:Y:S05]  /*0a00*/  CALL.ABS.NOINC R8 ;  /* 0x0000000008007343 */ /* 0x003fea0003c00000 */
.L_x_11:
[----:B------:R-:W-:Y:S01]  /*0a10*/  LDS R10, [R18+0x8] ;  /* 0x00000800120a7984 */ /* 0x000fe20000000800 */
[----:B------:R0:W1:Y:S01]  /*0a20*/  LDC.64 R8, c[0x4][R2] ;  /* 0x0100000002087b82 */ /* 0x0000620000000a00 */
[----:B------:R-:W2:Y:S01]  /*0a30*/  LDCU.64 UR4, c[0x4][0x10] ;  /* 0x01000200ff0477ac */ /* 0x000ea20008000a00 */
[----:B------:R-:W-:Y:S01]  /*0a40*/  IMAD.MOV.U32 R6, RZ, RZ, R22 ;  /* 0x000000ffff067224 */ /* 0x000fe200078e0016 */
[----:B------:R-:W3:Y:S01]  /*0a50*/  LDS R11, [R16+0xc] ;  /* 0x00000c00100b7984 */ /* 0x000ee20000000800 */
[----:B------:R-:W-:Y:S01]  /*0a60*/  MOV R7, R19 ;  /* 0x0000001300077202 */ /* 0x000fe20000000f00 */
[----:B--2---:R-:W-:Y:S02]  /*0a70*/  IMAD.U32 R4, RZ, RZ, UR4 ;  /* 0x00000004ff047e24 */ /* 0x004fe4000f8e00ff */
[----:B------:R-:W-:Y:S01]  /*0a80*/  IMAD.U32 R5, RZ, RZ, UR5 ;  /* 0x00000005ff057e24 */ /* 0x000fe2000f8e00ff */
[----:B---3--:R0:W-:Y:S06]  /*0a90*/  STL.64 [R1], R10 ;  /* 0x0000000a01007387 */ /* 0x0081ec0000100a00 */
[----:B------:R-:W-:-:S07]  /*0aa0*/  LEPC R20, `(.L_x_12) ;  /* 0x000000001014794e */ /* 0x000fce0000000000 */
[----:B01----:R-:W-:Y:S05]  /*0ab0*/  CALL.ABS.NOINC R8 ;  /* 0x0000000008007343 */ /* 0x003fea0003c00000 */
.L_x_12:
[----:B------:R-:W-:Y:S01]  /*0ac0*/  LDS R9, [R16+0x10] ;  /* 0x0000100010097984 */ /* 0x000fe20000000800 */
[----:B------:R-:W0:Y:S01]  /*0ad0*/  LDC.64 R2, c[0x4][R2] ;  /* 0x0100000002027b82 */ /* 0x000e220000000a00 */
[----:B------:R-:W1:Y:S01]  /*0ae0*/  LDCU.64 UR4, c[0x4][0x10] ;  /* 0x01000200ff0477ac */ /* 0x000e620008000a00 */
[----:B------:R-:W-:Y:S01]  /*0af0*/  IMAD.MOV.U32 R6, RZ, RZ, R22 ;  /* 0x000000ffff067224 */ /* 0x000fe200078e0016 */
[----:B------:R-:W2:Y:S01]  /*0b00*/  LDS R8, [R18+0xc] ;  /* 0x00000c0012087984 */ /* 0x000ea20000000800 */
[----:B------:R-:W-:Y:S02]  /*0b10*/  IMAD.MOV.U32 R7, RZ, RZ, R19 ;  /* 0x000000ffff077224 */ /* 0x000fe400078e0013 */
[----:B-1----:R-:W-:Y:S02]  /*0b20*/  IMAD.U32 R4, RZ, RZ, UR4 ;  /* 0x00000004ff047e24 */ /* 0x002fe4000f8e00ff */
[----:B------:R-:W-:Y:S01]  /*0b30*/  IMAD.U32 R5, RZ, RZ, UR5 ;  /* 0x00000005ff057e24 */ /* 0x000fe2000f8e00ff */
[----:B--2---:R1:W-:Y:S06]  /*0b40*/  STL.64 [R1], R8 ;  /* 0x0000000801007387 */ /* 0x0043ec0000100a00 */
[----:B------:R-:W-:-:S07]  /*0b50*/  LEPC R20, `(.L_x_13) ;  /* 0x000000001014794e */ /* 0x000fce0000000000 */
[----:B01----:R-:W-:Y:S05]  /*0b60*/  CALL.ABS.NOINC R2 ;  /* 0x0000000002007343 */ /* 0x003fea0003c00000 */
.L_x_13:
[----:B------:R-:W-:Y:S02]  /*0b70*/  ISETP.NE.AND P6, PT, R26, RZ, PT ;  /* 0x000000ff1a00720c */ /* 0x000fe40003fc5270 */
[----:B------:R-:W-:-:S11]  /*0b80*/  IADD3 R18, PT, PT, R18, 0x20, RZ ;  /* 0x0000002012127810 */ /* 0x000fd60007ffe0ff */
[----:B------:R-:W-:Y:S05]  /*0b90*/  @P6 BRA `(.L_x_14) ;  /* 0xfffffff800786947 */ /* 0x000fea000383ffff */
[----:B------:R-:W-:Y:S05]  /*0ba0*/  BSYNC.RECONVERGENT B6 ;  /* 0x0000000000067941 */ /* 0x000fea0003800200 */
.L_x_5:
[----:B------:R-:W0:Y:S02]  /*0bb0*/  LDC R26, c[0x0][0x380] ;  /* 0x0000e000ff1a7b82 */ /* 0x000e240000000800 */
[----:B0-----:R-:W-:-:S05]  /*0bc0*/  VIADD R26, R26, 0x1 ;  /* 0x000000011a1a7836 */ /* 0x001fca0000000000 */
[----:B------:R-:W-:-:S04]  /*0bd0*/  LOP3.LUT R0, R26, 0x7, RZ, 0xc0, !PT ;  /* 0x000000071a007812 */ /* 0x000fc800078ec0ff */
[----:B------:R-:W-:-:S13]  /*0be0*/  ISETP.NE.AND P0, PT, R0, RZ, PT ;  /* 0x000000ff0000720c */ /* 0x000fda0003f05270 */
[----:B------:R-:W-:Y:S05]  /*0bf0*/  @!P0 BRA `(.L_x_4) ;  /* 0x0000000400a48947 */ /* 0x000fea0003800000 */
[----:B------:R-:W-:-:S13]  /*0c00*/  ISETP.GE.U32.AND P0, PT, R0, 0x4, PT ;  /* 0x000000040000780c */ /* 0x000fda0003f06070 */
[----:B------:R-:W-:Y:S05]  /*0c10*/  @!P0 BRA `(.L_x_15) ;  /* 0x0000000000d08947 */ /* 0x000fea0003800000 */
[----:B------:R-:W0:Y:S01]  /*0c20*/  S2UR UR5, SR_CgaCtaId ;  /* 0x00000000000579c3 */ /* 0x000e220000008800 */
[----:B------:R-:W-:Y:S01]  /*0c30*/  UMOV UR4, 0x400 ;  /* 0x0000040000047882 */ /* 0x000fe20000000000 */
[----:B------:R-:W-:Y:S01]  /*0c40*/  IMAD R18, R23, 0x4, R24 ;  /* 0x0000000417127824 */ /* 0x000fe200078e0218 */
[----:B------:R-:W-:Y:S01]  /*0c50*/  MOV R2, 0x0 ;  /* 0x0000000000027802 */ /* 0x000fe20000000f00 */
[----:B------:R-:W-:Y:S01]  /*0c60*/  IMAD.MOV.U32 R7, RZ, RZ, R19 ;  /* 0x000000ffff077224 */ /* 0x000fe200078e0013 */
[----:B------:R-:W-:Y:S02]  /*0c70*/  MOV R6, R22 ;  /* 0x0000001600067202 */ /* 0x000fe40000000f00 */
[----:B------:R-:W-:Y:S02]  /*0c80*/  LDS R9, [R18+0x4] ;  /* 0x0000040012097984 */ /* 0x000fe40000000800 */
[----:B------:R-:W1:Y:S01]  /*0c90*/  LDC.64 R2, c[0x4][R2] ;  /* 0x0100000002027b82 */ /* 0x000e620000000a00 */
[----:B0-----:R-:W-:-:S06]  /*0ca0*/  ULEA UR4, UR5, UR4, 0x18 ;  /* 0x0000000405047291 */ /* 0x001fcc000f8ec0ff */
[----:B------:R-:W-:-:S05]  /*0cb0*/  LEA R17, R23, UR4, 0x2 ;  /* 0x0000000417117c11 */ /* 0x000fca000f8e10ff */
[----:B------:R-:W0:Y:S01]  /*0cc0*/  LDS R8, [R17] ;  /* 0x0000000011087984 */ /* 0x000e220000000800 */
[----:B------:R-:W2:Y:S02]  /*0cd0*/  LDCU.64 UR4, c[0x4][0x10] ;  /* 0x01000200ff0477ac */ /* 0x000ea40008000a00 */
[----:B--2---:R-:W-:Y:S02]  /*0ce0*/  IMAD.U32 R4, RZ, RZ, UR4 ;  /* 0x00000004ff047e24 */ /* 0x004fe4000f8e00ff */
[----:B------:R-:W-:Y:S01]  /*0cf0*/  IMAD.U32 R5, RZ, RZ, UR5 ;  /* 0x00000005ff057e24 */ /* 0x000fe2000f8e00ff */
[----:B01----:R0:W-:Y:S06]  /*0d00*/  STL.64 [R1], R8 ;  /* 0x0000000801007387 */ /* 0x0031ec0000100a00 */
[----:B------:R-:W-:-:S07]  /*0d10*/  LEPC R20, `(.L_x_16) ;  /* 0x000000001014794e */ /* 0x000fce0000000000 */
[----:B0-----:R-:W-:Y:S05]  /*0d20*/  CALL.ABS.NOINC R2 ;  /* 0x0000000002007343 */ /* 0x001fea0003c00000 */
.L_x_16:
[----:B------:R-:W-:Y:S01]  /*0d30*/  LDS R8, [R17+0x4] ;  /* 0x0000040011087984 */ /* 0x000fe20000000800 */
[----:B------:R-:W-:Y:S01]  /*0d40*/  MOV R16, 0x0 ;  /* 0x0000000000107802 */ /* 0x000fe20000000f00 */
[----:B------:R-:W0:Y:S01]  /*0d50*/  LDCU.64 UR4, c[0x4][0x10] ;  /* 0x01000200ff0477ac */ /* 0x000e220008000a00 */
[----:B------:R-:W-:Y:S01]  /*0d60*/  IMAD.MOV.U32 R6, RZ, RZ, R22 ;  /* 0x000000ffff067224 */ /* 0x000fe200078e0016 */
[----:B------:R-:W1:Y:S01]  /*0d70*/  LDS R9, [R18+0x8] ;  /* 0x0000080012097984 */ /* 0x000e620000000800 */
[----:B------:R2:W3:Y:S01]  /*0d80*/  LDC.64 R2, c[0x4][R16] ;  /* 0x0100000010027b82 */ /* 0x0004e20000000a00 */
[----:B------:R-:W-:Y:S01]  /*0d90*/  MOV R7, R19 ;  /* 0x0000001300077202 */ /* 0x000fe20000000f00 */
[----:B0-----:R-:W-:Y:S02]  /*0da0*/  IMAD.U32 R4, RZ, RZ, UR4 ;  /* 0x00000004ff047e24 */ /* 0x001fe4000f8e00ff */
[----:B------:R-:W-:Y:S01]  /*0db0*/  IMAD.U32 R5, RZ, RZ, UR5 ;  /* 0x00000005ff057e24 */ /* 0x000fe2000f8e00ff */
[----:B-1----:R2:W-:Y:S06]  /*0dc0*/  STL.64 [R1], R8 ;  /* 0x0000000801007387 */ /* 0x0025ec0000100a00 */
[----:B------:R-:W-:-:S07]  /*0dd0*/  LEPC R20, `(.L_x_17) ;  /* 0x000000001014794e */ /* 0x000fce0000000000 */
[----:B--23--:R-:W-:Y:S05]  /*0de0*/  CALL.ABS.NOINC R2 ;  /* 0x0000000002007343 */ /* 0x00cfea0003c00000 */
.L_x_17:
[----:B------:R-:W-:Y:S01]  /*0df0*/  LDS R8, [R17+0x8] ;  /* 0x0000080011087984 */ /* 0x000fe20000000800 */
[----:B------:R0:W1:Y:S01]  /*0e00*/  LDC.64 R2, c[0x4][R16] ;  /* 0x0100000010027b82 */ /* 0x0000620000000a00 */
[----:B------:R-:W2:Y:S01]  /*0e10*/  LDCU.64 UR4, c[0x4][0x10] ;  /* 0x01000200ff0477ac */ /* 0x000ea20008000a00 */
[----:B------:R-:W-:Y:S01]  /*0e20*/  IMAD.MOV.U32 R6, RZ, RZ, R22 ;  /* 0x000000ffff067224 */ /* 0x000fe200078e0016 */
[----:B------:R-:W3:Y:S01]  /*0e30*/  LDS R9, [R18+0xc] ;  /* 0x00000c0012097984 */ /* 0x000ee20000000800 */
[----:B------:R-:W-:Y:S02]  /*0e40*/  IMAD.MOV.U32 R7, RZ, RZ, R19 ;  /* 0x000000ffff077224 */ /* 0x000fe400078e0013 */
[----:B--2---:R-:W-:Y:S02]  /*0e50*/  IMAD.U32 R4, RZ, RZ, UR4 ;  /* 0x00000004ff047e24 */ /* 0x004fe4000f8e00ff */
[----:B------:R-:W-:Y:S01]  /*0e60*/  IMAD.U32 R5, RZ, RZ, UR5 ;  /* 0x00000005ff057e24 */ /* 0x000fe2000f8e00ff */
[----:B---3--:R0:W-:Y:S06]  /*0e70*/  STL.64 [R1], R8 ;  /* 0x0000000801007387 */ /* 0x0081ec0000100a00 */
[----:B------:R-:W-:-:S07]  /*0e80*/  LEPC R20, `(.L_x_18) ;  /* 0x000000001014794e */ /* 0x000fce0000000000 */
[----:B01----:R-:W-:Y:S05]  /*0e90*/  CALL.ABS.NOINC R2 ;  /* 0x0000000002007343 */ /* 0x003fea0003c00000 */
.L_x_18:
[----:B------:R-:W-:Y:S01]  /*0ea0*/  LDS R8, [R17+0xc] ;  /* 0x00000c0011087984 */ /* 0x000fe20000000800 */
[----:B------:R0:W1:Y:S01]  /*0eb0*/  LDC.64 R2, c[0x4][R16] ;  /* 0x0100000010027b82 */ /* 0x0000620000000a00 */
[----:B------:R-:W2:Y:S01]  /*0ec0*/  LDCU.64 UR4, c[0x4][0x10] ;  /* 0x01000200ff0477ac */ /* 0x000ea20008000a00 */
[----:B------:R-:W-:Y:S01]  /*0ed0*/  IMAD.MOV.U32 R6, RZ, RZ, R22 ;  /* 0x000000ffff067224 */ /* 0x000fe200078e0016 */
[----:B------:R-:W3:Y:S01]  /*0ee0*/  LDS R9, [R18+0x10] ;  /* 0x0000100012097984 */ /* 0x000ee20000000800 */
[----:B------:R-:W-:Y:S01]  /*0ef0*/  IMAD.MOV.U32 R7, RZ, RZ, R19 ;  /* 0x000000ffff077224 */ /* 0x000fe200078e0013 */
[----:B--2---:R-:W-:Y:S01]  /*0f00*/  MOV R4, UR4 ;  /* 0x0000000400047c02 */ /* 0x004fe20008000f00 */
[----:B------:R-:W-:Y:S01]  /*0f10*/  IMAD.U32 R5, RZ, RZ, UR5 ;  /* 0x00000005ff057e24 */ /* 0x000fe2000f8e00ff */
[----:B---3--:R0:W-:Y:S06]  /*0f20*/  STL.64 [R1], R8 ;  /* 0x0000000801007387 */ /* 0x0081ec0000100a00 */
[----:B------:R-:W-:-:S07]  /*0f30*/  LEPC R20, `(.L_x_19) ;  /* 0x000000001014794e */ /* 0x000fce0000000000 */
[----:B01----:R-:W-:Y:S05]  /*0f40*/  CALL.ABS.NOINC R2 ;  /* 0x0000000002007343 */ /* 0x003fea0003c00000 */
.L_x_19:
[----:B------:R-:W-:-:S07]  /*0f50*/  VIADD R23, R23, 0x4 ;  /* 0x0000000417177836 */ /* 0x000fce0000000000 */
.L_x_15:
[----:B------:R-:W-:-:S13]  /*0f60*/  LOP3.LUT P0, R26, R26, 0x3, RZ, 0xc0, !PT ;  /* 0x000000031a1a7812 */ /* 0x000fda000780c0ff */
[----:B------:R-:W-:Y:S05]  /*0f70*/  @!P0 BRA `(.L_x_4) ;  /* 0x0000000000c48947 */ /* 0x000fea0003800000 */
[----:B------:R-:W0:Y:S01]  /*0f80*/  S2R R3, SR_CgaCtaId ;  /* 0x0000000000037919 */ /* 0x000e220000008800 */
[----:B------:R-:W-:Y:S02]  /*0f90*/  ISETP.NE.AND P0, PT, R26, 0x1, PT ;  /* 0x000000011a00780c */ /* 0x000fe40003f05270 */
[----:B------:R-:W-:-:S04]  /*0fa0*/  MOV R26, 0x400 ;  /* 0x00000400001a7802 */ /* 0x000fc80000000f00 */
[----:B0-----:R-:W-:-:S07]  /*0fb0*/  LEA R26, R3, R26, 0x18 ;  /* 0x0000001a031a7211 */ /* 0x001fce00078ec0ff */
[----:B------:R-:W-:Y:S05]  /*0fc0*/  @!P0 BRA `(.L_x_20) ;  /* 0x0000000000688947 */ /* 0x000fea0003800000 */
[C---:B------:R-:W-:Y:S01]  /*0fd0*/  LEA R17, R23.reuse, R26, 0x2 ;  /* 0x0000001a17117211 */ /* 0x040fe200078e10ff */
[----:B------:R-:W-:Y:S01]  /*0fe0*/  IMAD R18, R23, 0x4, R24 ;  /* 0x0000000417127824 */ /* 0x000fe200078e0218 */
[----:B------:R-:W-:Y:S01]  /*0ff0*/  MOV R16, 0x0 ;  /* 0x0000000000107802 */ /* 0x000fe20000000f00 */
[----:B------:R-:W0:Y:S01]  /*1000*/  LDCU.64 UR4, c[0x4][0x10] ;  /* 0x01000200ff0477ac */ /* 0x000e220008000a00 */
[----:B------:R-:W-:Y:S01]  /*1010*/  IMAD.MOV.U32 R6, RZ, RZ, R22 ;  /* 0x000000ffff067224 */ /* 0x000fe200078e0016 */
[----:B------:R-:W-:Y:S01]  /*1020*/  LDS R8, [R17] ;  /* 0x0000000011087984 */ /* 0x000fe20000000800 */
[----:B------:R1:W2:Y:S01]  /*1030*/  LDC.64 R2, c[0x4][R16] ;  /* 0x0100000010027b82 */ /* 0x0002a20000000a00 */
[----:B------:R-:W-:Y:S02]  /*1040*/  MOV R7, R19 ;  /* 0x0000001300077202 */ /* 0x000fe40000000f00 */
[----:B------:R-:W3:Y:S01]  /*1050*/  LDS R9, [R18+0x4] ;  /* 0x0000040012097984 */ /* 0x000ee20000000800 */
[----:B0-----:R-:W-:-:S02]  /*1060*/  IMAD.U32 R4, RZ, RZ, UR4 ;  /* 0x00000004ff047e24 */ /* 0x001fc4000f8e00ff */
[----:B------:R-:W-:Y:S01]  /*1070*/  IMAD.U32 R5, RZ, RZ, UR5 ;  /* 0x00000005ff057e24 */ /* 0x000fe2000f8e00ff */
[----:B---3--:R1:W-:Y:S06]  /*1080*/  STL.64 [R1], R8 ;  /* 0x0000000801007387 */ /* 0x0083ec0000100a00 */
[----:B------:R-:W-:-:S07]  /*1090*/  LEPC R20, `(.L_x_21) ;  /* 0x000000001014794e */ /* 0x000fce0000000000 */
[----:B-12---:R-:W-:Y:S05]  /*10a0*/  CALL.ABS.NOINC R2 ;  /* 0x0000000002007343 */ /* 0x006fea0003c00000 */
.L_x_21:
        /* <DEDUP_REMOVED lines=11> */
.L_x_22:
[----:B------:R-:W-:-:S07]  /*1160*/  IADD3 R23, PT, PT, R23, 0x2, RZ ;  /* 0x0000000217177810 */ /* 0x000fce0007ffe0ff */
.L_x_20:
[----:B------:R-:W0:Y:S02]  /*1170*/  LDCU UR4, c[0x0][0x380] ;  /* 0x00007000ff0477ac */ /* 0x000e240008000800 */
[----:B0-----:R-:W-:-:S04]  /*1180*/  ULOP3.LUT UR4, UR4, 0x1, URZ, 0xc0, !UPT ;  /* 0x0000000104047892 */ /* 0x001fc8000f8ec0ff */
[----:B------:R-:W-:-:S09]  /*1190*/  UISETP.NE.U32.AND UP0, UPT, UR4, 0x1, UPT ;  /* 0x000000010400788c */ /* 0x000fd2000bf05070 */
[----:B------:R-:W-:Y:S05]  /*11a0*/  BRA.U !UP0, `(.L_x_4) ;  /* 0x0000000108387547 */ /* 0x000fea000b800000 */
[C---:B------:R-:W-:Y:S01]  /*11b0*/  IMAD R26, R23.reuse, 0x4, R26 ;  /* 0x00000004171a7824 */ /* 0x040fe200078e021a */
[----:B------:R-:W-:Y:S01]  /*11c0*/  MOV R0, 0x0 ;  /* 0x0000000000007802 */ /* 0x000fe20000000f00 */
[----:B------:R-:W-:Y:S01]  /*11d0*/  IMAD R27, R23, 0x4, R24 ;  /* 0x00000004171b7824 */ /* 0x000fe200078e0218 */
[----:B------:R-:W0:Y:S01]  /*11e0*/  LDCU.64 UR4, c[0x4][0x10] ;  /* 0x01000200ff0477ac */ /* 0x000e220008000a00 */
[----:B------:R-:W-:Y:S01]  /*11f0*/  MOV R6, R22 ;  /* 0x0000001600067202 */ /* 0x000fe20000000f00 */
[----:B------:R1:W2:Y:S01]  /*1200*/  LDC.64 R2, c[0x4][R0] ;  /* 0x0100000000027b82 */ /* 0x0002a20000000a00 */
[----:B------:R-:W-:Y:S01]  /*1210*/  LDS R26, [R26] ;  /* 0x000000001a1a7984 */ /* 0x000fe20000000800 */
[----:B------:R-:W-:-:S03]  /*1220*/  IMAD.MOV.U32 R7, RZ, RZ, R19 ;  /* 0x000000ffff077224 */ /* 0x000fc600078e0013 */
[----:B------:R-:W3:Y:S01]  /*1230*/  LDS R27, [R27+0x4] ;  /* 0x000004001b1b7984 */ /* 0x000ee20000000800 */
[----:B0-----:R-:W-:Y:S02]  /*1240*/  IMAD.U32 R4, RZ, RZ, UR4 ;  /* 0x00000004ff047e24 */ /* 0x001fe4000f8e00ff */
[----:B------:R-:W-:Y:S01]  /*1250*/  IMAD.U32 R5, RZ, RZ, UR5 ;  /* 0x00000005ff057e24 */ /* 0x000fe2000f8e00ff */
[----:B---3--:R1:W-:Y:S06]  /*1260*/  STL.64 [R1], R26 ;  /* 0x0000001a01007387 */ /* 0x0083ec0000100a00 */
[----:B------:R-:W-:-:S07]  /*1270*/  LEPC R20, `(.L_x_4) ;  /* 0x000000001014794e */ /* 0x000fce0000000000 */
[----:B-12---:R-:W-:Y:S05]  /*1280*/  CALL.ABS.NOINC R2 ;  /* 0x0000000002007343 */ /* 0x006fea0003c00000 */
.L_x_4:
[----:B------:R-:W-:Y:S01]  /*1290*/  MOV R0, 0x0 ;  /* 0x0000000000007802 */ /* 0x000fe20000000f00 */
[----:B------:R-:W0:Y:S01]  /*12a0*/  LDCU.64 UR4, c[0x4][0x18] ;  /* 0x01000300ff0477ac */ /* 0x000e220008000a00 */
[----:B------:R-:W-:Y:S02]  /*12b0*/  CS2R R6, SRZ ;  /* 0x0000000000067805 */ /* 0x000fe4000001ff00 */
[----:B------:R1:W2:Y:S01]  /*12c0*/  LDC.64 R2, c[0x4][R0] ;  /* 0x0100000000027b82 */ /* 0x0002a20000000a00 */
[----:B0-----:R-:W-:Y:S02]  /*12d0*/  IMAD.U32 R4, RZ, RZ, UR4 ;  /* 0x00000004ff047e24 */ /* 0x001fe4000f8e00ff */
[----:B-1----:R-:W-:-:S07]  /*12e0*/  IMAD.U32 R5, RZ, RZ, UR5 ;  /* 0x00000005ff057e24 */ /* 0x002fce000f8e00ff */
[----:B------:R-:W-:-:S07]  /*12f0*/  LEPC R20, `(.L_x_23) ;  /* 0x000000001014794e */ /* 0x000fce0000000000 */
[----:B--2---:R-:W-:Y:S05]  /*1300*/  CALL.ABS.NOINC R2 ;  /* 0x0000000002007343 */ /* 0x004fea0003c00000 */
.L_x_23:
[----:B------:R-:W-:-:S13]  /*1310*/  ISETP.GE.AND P0, PT, R25, 0x1, PT ;  /* 0x000000011900780c */ /* 0x000fda0003f06270 */
[----:B------:R-:W-:Y:S05]  /*1320*/  @!P0 BRA `(.L_x_24) ;  /* 0x0000001400648947 */ /* 0x000fea0003800000 */
[C---:B------:R-:W-:Y:S01]  /*1330*/  ISETP.GE.U32.AND P0, PT, R25.reuse, 0x4, PT ;  /* 0x000000041900780c */ /* 0x040fe20003f06070 */
[----:B------:R-:W-:Y:S01]  /*1340*/  IMAD.MOV.U32 R18, RZ, RZ, RZ ;  /* 0x000000ffff127224 */ /* 0x000fe200078e00ff */
[----:B------:R-:W-:-:S11]  /*1350*/  LOP3.LUT R23, R25, 0x3, RZ, 0xc0, !PT ;  /* 0x0000000319177812 */ /* 0x000fd600078ec0ff */
[----:B------:R-:W-:Y:S05]  /*1360*/  @!P0 BRA `(.L_x_25) ;  /* 0x0000000c00108947 */ /* 0x000fea0003800000 */
[----:B------:R-:W-:Y:S01]  /*1370*/  HFMA2 R17, -RZ, RZ, 0, 4.76837158203125e-07 ;  /* 0x00000008ff117431 */ /* 0x000fe200000001ff */
[----:B------:R-:W-:Y:S01]  /*1380*/  BSSY.RECONVERGENT B7, `(.L_x_25) ;  /* 0x00000c2000077945 */ /* 0x000fe20003800200 */
[----:B------:R-:W-:-:S07]  /*1390*/  LOP3.LUT R18, R25, 0x7ffffffc, RZ, 0xc0, !PT ;  /* 0x7ffffffc19127812 */ /* 0x000fce00078ec0ff */
.L_x_38:
[----:B------:R-:W0:Y:S01]  /*13a0*/  LDS.S8 R0, [R17+UR37] ;  /* 0x0000002511007984 */ /* 0x000e220008000200 */
[----:B------:R-:W-:Y:S01]  /*13b0*/  MOV R2, 0x0 ;  /* 0x0000000000027802 */ /* 0x000fe20000000f00 */
[----:B------:R-:W1:Y:S01]  /*13c0*/  LDCU.64 UR4, c[0x4][0x20] ;  /* 0x01000400ff0477ac */ /* 0x000e620008000a00 */
[C---:B------:R-:W-:Y:S01]  /*13d0*/  VIADD R26, R17.reuse, 0xfffffff8 ;  /* 0xfffffff8111a7836 */ /* 0x040fe20000000000 */
[----:B------:R-:W-:Y:S01]  /*13e0*/  MOV R6, R22 ;  /* 0x0000001600067202 */ /* 0x000fe20000000f00 */
[----:B------:R-:W-:Y:S02]  /*13f0*/  VIADD R16, R17, UR37 ;  /* 0x0000002511107c36 */ /* 0x000fe40008000000 */
[----:B------:R-:W2:Y:S01]  /*1400*/  LDC.64 R2, c[0x4][R2] ;  /* 0x0100000002027b82 */ /* 0x000ea20000000a00 */
[----:B------:R-:W-:Y:S02]  /*1410*/  IMAD.MOV.U32 R7, RZ, RZ, R19 ;  /* 0x000000ffff077224 */ /* 0x000fe400078e0013 */
[----:B-1----:R-:W-:-:S02]  /*1420*/  IMAD.U32 R4, RZ, RZ, UR4 ;  /* 0x00000004ff047e24 */ /* 0x002fc4000f8e00ff */
[----:B------:R-:W-:Y:S01]  /*1430*/  IMAD.U32 R5, RZ, RZ, UR5 ;  /* 0x00000005ff057e24 */ /* 0x000fe2000f8e00ff */
[----:B0-----:R0:W-:Y:S06]  /*1440*/  STL [R1], R0 ;  /* 0x0000000001007387 */ /* 0x0011ec0000100800 */
[----:B------:R-:W-:-:S07]  /*1450*/  LEPC R20, `(.L_x_26) ;  /* 0x000000001014794e */ /* 0x000fce0000000000 */
[----:B0-2---:R-:W-:Y:S05]  /*1460*/  CALL.ABS.NOINC R2 ;  /* 0x0000000002007343 */ /* 0x005fea0003c00000 */
.L_x_26:
[----:B------:R-:W0:Y:S01]  /*1470*/  LDC R6, c[0x0][0x380] ;  /* 0x0000e000ff067b82 */ /* 0x000e220000000800 */
[----:B------:R-:W-:Y:S01]  /*1480*/  ISETP.GE.AND P2, PT, R26, RZ, PT ;  /* 0x000000ff1a00720c */ /* 0x000fe20003f46270 */
[----:B------:R-:W-:Y:S01]  /*1490*/  BSSY.RECONVERGENT B6, `(.L_x_27) ;  /* 0x000001f000067945 */ /* 0x000fe20003800200 */
[----:B0-----:R-:W-:-:S04]  /*14a0*/  IABS R5, R6 ;  /* 0x0000000600057213 */ /* 0x001fc80000000000 */
[----:B------:R-:W0:Y:S08]  /*14b0*/  I2F.RP R0, R5 ;  /* 0x0000000500007306 */ /* 0x000e300000209400 */
[----:B0-----:R-:W0:Y:S02]  /*14c0*/  MUFU.RCP R0, R0 ;  /* 0x0000000000007308 */ /* 0x001e240000001000 */
[----:B0-----:R-:W-:-:S06]  /*14d0*/  VIADD R2, R0, 0xffffffe ;  /* 0x0ffffffe00027836 */ /* 0x001fcc0000000000 */
[----:B------:R0:W1:Y:S02]  /*14e0*/  F2I.FTZ.U32.TRUNC.NTZ R3, R2 ;  /* 0x0000000200037305 */ /* 0x000064000021f000 */
[----:B0-----:R-:W-:Y:S02]  /*14f0*/  IMAD.MOV.U32 R2, RZ, RZ, RZ ;  /* 0x000000ffff027224 */ /* 0x001fe400078e00ff */
[----:B-1----:R-:W-:-:S04]  /*1500*/  IMAD.MOV R4, RZ, RZ, -R3 ;  /* 0x000000ffff047224 */ /* 0x002fc800078e0a03 */
[----:B------:R-:W-:Y:S01]  /*1510*/  IMAD R7, R4, R5, RZ ;  /* 0x0000000504077224 */ /* 0x000fe200078e02ff */
[----:B------:R-:W-:-:S03]  /*1520*/  IABS R4, R26 ;  /* 0x0000001a00047213 */ /* 0x000fc60000000000 */
[----:B------:R-:W-:-:S06]  /*1530*/  IMAD.HI.U32 R3, R3, R7, R2 ;  /* 0x0000000703037227 */ /* 0x000fcc00078e0002 */
[----:B------:R-:W-:-:S05]  /*1540*/  IMAD.HI.U32 R3, R3, R4, RZ ;  /* 0x0000000403037227 */ /* 0x000fca00078e00ff */
[----:B------:R-:W-:-:S05]  /*1550*/  IADD3 R3, PT, PT, -R3, RZ, RZ ;  /* 0x000000ff03037210 */ /* 0x000fca0007ffe1ff */
[----:B------:R-:W-:-:S05]  /*1560*/  IMAD R0, R5, R3, R4 ;  /* 0x0000000305007224 */ /* 0x000fca00078e0204 */
[----:B------:R-:W-:-:S13]  /*1570*/  ISETP.GT.U32.AND P0, PT, R5, R0, PT ;  /* 0x000000000500720c */ /* 0x000fda0003f04070 */
[----:B------:R-:W-:Y:S01]  /*1580*/  @!P0 IMAD.IADD R0, R0, 0x1, -R5 ;  /* 0x0000000100008824 */ /* 0x000fe200078e0a05 */
[----:B------:R-:W-:-:S04]  /*1590*/  ISETP.NE.AND P0, PT, R6, RZ, PT ;  /* 0x000000ff0600720c */ /* 0x000fc80003f05270 */
[----:B------:R-:W-:-:S13]  /*15a0*/  ISETP.GT.U32.AND P1, PT, R5, R0, PT ;  /* 0x000000000500720c */ /* 0x000fda0003f24070 */
[----:B------:R-:W-:-:S04]  /*15b0*/  @!P1 IMAD.IADD R0, R0, 0x1, -R5 ;  /* 0x0000000100009824 */ /* 0x000fc800078e0a05 */
[----:B------:R-:W-:Y:S01]  /*15c0*/  @!P2 IMAD.MOV R0, RZ, RZ, -R0 ;  /* 0x000000ffff00a224 */ /* 0x000fe200078e0a00 */
[----:B------:R-:W-:-:S04]  /*15d0*/  @!P0 LOP3.LUT R0, RZ, R6, RZ, 0x33, !PT ;  /* 0x00000006ff008212 */ /* 0x000fc800078e33ff */
[----:B------:R-:W-:-:S13]  /*15e0*/  ISETP.NE.AND P0, PT, R0, RZ, PT ;  /* 0x000000ff0000720c */ /* 0x000fda0003f05270 */
[----:B------:R-:W-:Y:S05]  /*15f0*/  @P0 BRA `(.L_x_28) ;  /* 0x0000000000200947 */ /* 0x000fea0003800000 */
[----:B------:R-:W-:Y:S01]  /*1600*/  MOV R2, 0x0 ;  /* 0x0000000000027802 */ /* 0x000fe20000000f00 */
[----:B------:R-:W0:Y:S01]  /*1610*/  LDCU.64 UR4, c[0x4][0x28] ;  /* 0x01000500ff0477ac */ /* 0x000e220008000a00 */
[----:B------:R-:W-:-:S04]  /*1620*/  CS2R R6, SRZ ;  /* 0x0000000000067805 */ /* 0x000fc8000001ff00 */
[----:B------:R-:W1:Y:S01]  /*1630*/  LDC.64 R2, c[0x4][R2] ;  /* 0x0100000002027b82 */ /* 0x000e620000000a00 */
[----:B0-----:R-:W-:Y:S01]  /*1640*/  IMAD.U32 R4, RZ, RZ, UR4 ;  /* 0x00000004ff047e24 */ /* 0x001fe2000f8e00ff */
[----:B------:R-:W-:-:S07]  /*1650*/  MOV R5, UR5 ;  /* 0x0000000500057c02 */ /* 0x000fce0008000f00 */
[----:B------:R-:W-:-:S07]  /*1660*/  LEPC R20, `(.L_x_28) ;  /* 0x000000001014794e */ /* 0x000fce0000000000 */
[----:B-1----:R-:W-:Y:S05]  /*1670*/  CALL.ABS.NOINC R2 ;  /* 0x0000000002007343 */ /* 0x002fea0003c00000 */
.L_x_28:
[----:B------:R-:W-:Y:S05]  /*1680*/  BSYNC.RECONVERGENT B6 ;  /* 0x0000000000067941 */ /* 0x000fea0003800200 */
.L_x_27:
[----:B------:R-:W0:Y:S01]  /*1690*/  LDS.S8 R0, [R16+0x1] ;  /* 0x0000010010007984 */ /* 0x000e220000000200 */
[----:B------:R-:W-:Y:S01]  /*16a0*/  MOV R2, 0x0 ;  /* 0x0000000000027802 */ /* 0x000fe20000000f00 */
[----:B------:R-:W1:Y:S01]  /*16b0*/  LDCU.64 UR4, c[0x4][0x20] ;  /* 0x01000400ff0477ac */ /* 0x000e620008000a00 */
[----:B------:R-:W-:Y:S02]  /*16c0*/  IMAD.MOV.U32 R6, RZ, RZ, R22 ;  /* 0x000000ffff067224 */ /* 0x000fe400078e0016 */
[----:B------:R-:W-:Y:S02]  /*16d0*/  IMAD.MOV.U32 R7, RZ, RZ, R19 ;  /* 0x000000ffff077224 */ /* 0x000fe400078e0013 */
[----:B------:R-:W2:Y:S01]  /*16e0*/  LDC.64 R2, c[0x4][R2] ;  /* 0x0100000002027b82 */ /* 0x000ea20000000a00 */
[----:B-1----:R-:W-:Y:S02]  /*16f0*/  IMAD.U32 R4, RZ, RZ, UR4 ;  /* 0x00000004ff047e24 */ /* 0x002fe4000f8e00ff */
[----:B------:R-:W-:Y:S01]  /*1700*/  IMAD.U32 R5, RZ, RZ, UR5 ;  /* 0x00000005ff057e24 */ /* 0x000fe2000f8e00ff */
[----:B0-----:R0:W-:Y:S06]  /*1710*/  STL [R1], R0 ;  /* 0x0000000001007387 */ /* 0x0011ec0000100800 */
[----:B------:R-:W-:-:S07]  /*1720*/  LEPC R20, `(.L_x_29) ;  /* 0x000000001014794e */ /* 0x000fce0000000000 */
[----:B0-2---:R-:W-:Y:S05]  /*1730*/  CALL.ABS.NOINC R2 ;  /* 0x0000000002007343 */ /* 0x005fea0003c00000 */
.L_x_29:
[----:B------:R-:W0:Y:S01]  /*1740*/  LDC R9, c[0x0][0x380] ;  /* 0x0000e000ff097b82 */ /* 0x000e220000000800 */
[----:B------:R-:W-:Y:S01]  /*1750*/  VIADD R0, R17, 0xfffffff9 ;  /* 0xfffffff911007836 */ /* 0x000fe20000000000 */
[----:B------:R-:W-:Y:S04]  /*1760*/  BSSY.RECONVERGENT B6, `(.L_x_30) ;  /* 0x0000021000067945 */ /* 0x000fe80003800200 */
[----:B------:R-:W-:Y:S02]  /*1770*/  IABS R8, R0 ;  /* 0x0000000000087213 */ /* 0x000fe40000000000 */
[----:B------:R-:W-:Y:S02]  /*1780*/  ISETP.GE.AND P1, PT, R0, RZ, PT ;  /* 0x000000ff0000720c */ /* 0x000fe40003f26270 */
[----:B0-----:R-:W-:-:S02]  /*1790*/  IABS R5, R9 ;  /* 0x0000000900057213 */ /* 0x001fc40000000000 */
[----:B------:R-:W-:Y:S02]  /*17a0*/  ISETP.NE.AND P2, PT, R9, RZ, PT ;  /* 0x000000ff0900720c */ /* 0x000fe40003f45270 */
[----:B------:R-:W0:Y:S08]  /*17b0*/  I2F.RP R4, R5 ;  /* 0x0000000500047306 */ /* 0x000e300000209400 */
[----:B0-----:R-:W0:Y:S02]  /*17c0*/  MUFU.RCP R4, R4 ;  /* 0x0000000400047308 */ /* 0x001e240000001000 */
[----:B0-----:R-:W-:-:S06]  /*17d0*/  IADD3 R6, PT, PT, R4, 0xffffffe, RZ ;  /* 0x0ffffffe04067810 */ /* 0x001fcc0007ffe0ff */
[----:B------:R-:W0:Y:S02]  /*17e0*/  F2I.FTZ.U32.TRUNC.NTZ R3, R6 ;  /* 0x0000000600037305 */ /* 0x000e24000021f000 */
[----:B0-----:R-:W-:-:S04]  /*17f0*/  IMAD.MOV R2, RZ, RZ, -R3 ;  /* 0x000000ffff027224 */ /* 0x001fc800078e0a03 */
[----:B------:R-:W-:Y:S02]  /*1800*/  IMAD R7, R2, R5, RZ ;  /* 0x0000000502077224 */ /* 0x000fe400078e02ff */
[----:B------:R-:W-:-:S04]  /*1810*/  IMAD.MOV.U32 R2, RZ, RZ, RZ ;  /* 0x000000ffff027224 */ /* 0x000fc800078e00ff */
[----:B------:R-:W-:-:S04]  /*1820*/  IMAD.HI.U32 R2, R3, R7, R2 ;  /* 0x0000000703027227 */ /* 0x000fc800078e0002 */
[----:B------:R-:W-:-:S04]  /*1830*/  IMAD.MOV.U32 R3, RZ, RZ, R8 ;  /* 0x000000ffff037224 */ /* 0x000fc800078e0008 */
[----:B------:R-:W-:-:S05]  /*1840*/  IMAD.HI.U32 R2, R2, R3, RZ ;  /* 0x0000000302027227 */ /* 0x000fca00078e00ff */
[----:B------:R-:W-:-:S05]  /*1850*/  IADD3 R2, PT, PT, -R2, RZ, RZ ;  /* 0x000000ff02027210 */ /* 0x000fca0007ffe1ff */
[----:B------:R-:W-:-:S05]  /*1860*/  IMAD R2, R5, R2, R3 ;  /* 0x0000000205027224 */ /* 0x000fca00078e0203 */
[----:B------:R-:W-:-:S13]  /*1870*/  ISETP.GT.U32.AND P0, PT, R5, R2, PT ;  /* 0x000000020500720c */ /* 0x000fda0003f04070 */
[----:B------:R-:W-:-:S05]  /*1880*/  @!P0 IMAD.IADD R2, R2, 0x1, -R5 ;  /* 0x0000000102028824 */ /* 0x000fca00078e0a05 */
        /* <DEDUP_REMOVED lines=14> */
.L_x_31:
[----:B------:R-:W-:Y:S05]  /*1970*/  BSYNC.RECONVERGENT B6 ;  /* 0x0000000000067941 */ /* 0x000fea0003800200 */
.L_x_30:
        /* <DEDUP_REMOVED lines=11> */
.L_x_32:
        /* <DEDUP_REMOVED lines=35> */
.L_x_34:
[----:B------:R-:W-:Y:S05]  /*1c60*/  BSYNC.RECONVERGENT B6 ;  /* 0x0000000000067941 */ /* 0x000fea0003800200 */
.L_x_33:
[----:B------:R-:W0:Y:S01]  /*1c70*/  LDS.S8 R16, [R16+0x3] ;  /* 0x0000030010107984 */ /* 0x000e220000000200 */
[----:B------:R-:W-:Y:S01]  /*1c80*/  MOV R2, 0x0 ;  /* 0x0000000000027802 */ /* 0x000fe20000000f00 */
[----:B------:R-:W1:Y:S01]  /*1c90*/  LDCU.64 UR4, c[0x4][0x20] ;  /* 0x01000400ff0477ac */ /* 0x000e620008000a00 */
[----:B------:R-:W-:Y:S01]  /*1ca0*/  IMAD.MOV.U32 R6, RZ, RZ, R22 ;  /* 0x000000ffff067224 */ /* 0x000fe200078e0016 */
[----:B------:R-:W-:-:S03]  /*1cb0*/  MOV R7, R19 ;  /* 0x0000001300077202 */ /* 0x000fc60000000f00 */
[----:B------:R-:W2:Y:S01]  /*1cc0*/  LDC.64 R2, c[0x4][R2] ;  /* 0x0100000002027b82 */ /* 0x000ea20000000a00 */
[----:B-1----:R-:W-:Y:S02]  /*1cd0*/  IMAD.U32 R4, RZ, RZ, UR4 ;  /* 0x00000004ff047e24 */ /* 0x002fe4000f8e00ff */
[----:B------:R-:W-:Y:S01]  /*1ce0*/  IMAD.U32 R5, RZ, RZ, UR5 ;  /* 0x00000005ff057e24 */ /* 0x000fe2000f8e00ff */
[----:B0-----:R0:W-:Y:S06]  /*1cf0*/  STL [R1], R16 ;  /* 0x0000001001007387 */ /* 0x0011ec0000100800 */
[----:B------:R-:W-:-:S07]  /*1d00*/  LEPC R20, `(.L_x_35) ;  /* 0x000000001014794e */ /* 0x000fce0000000000 */
[----:B0-2---:R-:W-:Y:S05]  /*1d10*/  CALL.ABS.NOINC R2 ;  /* 0x0000000002007343 */ /* 0x005fea0003c00000 */
.L_x_35:
        /* <DEDUP_REMOVED lines=9> */
[----:B0-----:R-:W-:-:S06]  /*1db0*/  VIADD R6, R4, 0xffffffe ;  /* 0x0ffffffe04067836 */ /* 0x001fcc0000000000 */
[----:B------:R-:W0:Y:S02]  /*1dc0*/  F2I.FTZ.U32.TRUNC.NTZ R3, R6 ;  /* 0x0000000600037305 */ /* 0x000e24000021f000 */
[----:B0-----:R-:W-:-:S04]  /*1dd0*/  IMAD.MOV R2, RZ, RZ, -R3 ;  /* 0x000000ffff027224 */ /* 0x001fc800078e0a03 */
[----:B------:R-:W-:Y:S02]  /*1de0*/  IMAD R7, R2, R5, RZ ;  /* 0x0000000502077224 */ /* 0x000fe400078e02ff */
[----:B------:R-:W-:-:S05]  /*1df0*/  HFMA2 R2, -RZ, RZ, 0, 0 ;  /* 0x00000000ff027431 */ /* 0x000fca00000001ff */
[----:B------:R-:W-:-:S04]  /*1e00*/  IMAD.HI.U32 R2, R3, R7, R2 ;  /* 0x0000000703027227 */ /* 0x000fc800078e0002 */
[----:B------:R-:W-:-:S04]  /*1e10*/  IMAD.MOV.U32 R3, RZ, RZ, R8 ;  /* 0x000000ffff037224 */ /* 0x000fc800078e0008 */
[----:B------:R-:W-:-:S04]  /*1e20*/  IMAD.HI.U32 R2, R2, R3, RZ ;  /* 0x0000000302027227 */ /* 0x000fc800078e00ff */
[----:B------:R-:W-:-:S04]  /*1e30*/  IMAD.MOV R2, RZ, RZ, -R2 ;  /* 0x000000ffff027224 */ /* 0x000fc800078e0a02 */
[----:B------:R-:W-:-:S05]  /*1e40*/  IMAD R2, R5, R2, R3 ;  /* 0x0000000205027224 */ /* 0x000fca00078e0203 */
[----:B------:R-:W-:-:S13]  /*1e50*/  ISETP.GT.U32.AND P0, PT, R5, R2, PT ;  /* 0x000000020500720c */ /* 0x000fda0003f04070 */
[----:B------:R-:W-:-:S05]  /*1e60*/  @!P0 IMAD.IADD R2, R2, 0x1, -R5 ;  /* 0x0000000102028824 */ /* 0x000fca00078e0a05 */
[----:B------:R-:W-:-:S13]  /*1e70*/  ISETP.GT.U32.AND P0, PT, R5, R2, PT ;  /* 0x000000020500720c */ /* 0x000fda0003f04070 */
[----:B------:R-:W-:-:S05]  /*1e80*/  @!P0 IADD3 R2, PT, PT, R2, -R5, RZ ;  /* 0x8000000502028210 */ /* 0x000fca0007ffe0ff */
        /* <DEDUP_REMOVED lines=8> */
[----:B0-----:R-:W-:Y:S02]  /*1f10*/  IMAD.U32 R4, RZ, RZ, UR4 ;  /* 0x00000004ff047e24 */ /* 0x001fe4000f8e00ff */
[----:B------:R-:W-:-:S07]  /*1f20*/  IMAD.U32 R5, RZ, RZ, UR5 ;  /* 0x00000005ff057e24 */ /* 0x000fce000f8e00ff */
[----:B------:R-:W-:-:S07]  /*1f30*/  LEPC R20, `(.L_x_37) ;  /* 0x000000001014794e */ /* 0x000fce0000000000 */
[----:B-1----:R-:W-:Y:S05]  /*1f40*/  CALL.ABS.NOINC R2 ;  /* 0x0000000002007343 */ /* 0x002fea0003c00000 */
.L_x_37:
[----:B------:R-:W-:Y:S05]  /*1f50*/  BSYNC.RECONVERGENT B6 ;  /* 0x0000000000067941 */ /* 0x000fea0003800200 */
.L_x_36:
[C---:B------:R-:W-:Y:S01]  /*1f60*/  IADD3 R3, PT, PT, R17.reuse, -0x4, RZ ;  /* 0xfffffffc11037810 */ /* 0x040fe20007ffe0ff */
[----:B------:R-:W-:-:S03]  /*1f70*/  VIADD R17, R17, 0x4 ;  /* 0x0000000411117836 */ /* 0x000fc60000000000 */
[----:B------:R-:W-:-:S13]  /*1f80*/  ISETP.NE.AND P0, PT, R3, R18, PT ;  /* 0x000000120300720c */ /* 0x000fda0003f05270 */
[----:B------:R-:W-:Y:S05]  /*1f90*/  @P0 BRA `(.L_x_38) ;  /* 0xfffffff400000947 */ /* 0x000fea000383ffff */
[----:B------:R-:W-:Y:S05]  /*1fa0*/  BSYNC.RECONVERGENT B7 ;  /* 0x0000000000077941 */ /* 0x000fea0003800200 */
.L_x_25:
[----:B------:R-:W-:-:S13]  /*1fb0*/  ISETP.NE.AND P0, PT, R23, RZ, PT ;  /* 0x000000ff1700720c */ /* 0x000fda0003f05270 */
[----:B------:R-:W-:Y:S05]  /*1fc0*/  @!P0 BRA `(.L_x_24) ;  /* 0x00000008003c8947 */ /* 0x000fea0003800000 */
[----:B------:R-:W0:Y:S01]  /*1fd0*/  LDC R17, c[0x0][0x380] ;  /* 0x0000e000ff117b82 */ /* 0x000e220000000800 */
[----:B------:R-:W-:Y:S01]  /*1fe0*/  ISETP.NE.AND P0, PT, R23, 0x1, PT ;  /* 0x000000011700780c */ /* 0x000fe20003f05270 */
[----:B0-----:R-:W-:-:S12]  /*1ff0*/  IMAD R17, R17, 0x4, R24 ;  /* 0x0000000411117824 */ /* 0x001fd800078e0218 */
[----:B------:R-:W-:Y:S05]  /*2000*/  @!P0 BRA `(.L_x_39) ;  /* 0x00000004006c8947 */ /* 0x000fea0003800000 */
[----:B------:R-:W-:Y:S01]  /*2010*/  IMAD.IADD R16, R18, 0x1, R17 ;  /* 0x0000000112107824 */ /* 0x000fe200078e0211 */
[----:B------:R-:W-:Y:S01]  /*2020*/  MOV R2, 0x0 ;  /* 0x0000000000027802 */ /* 0x000fe20000000f00 */
[----:B------:R-:W0:Y:S01]  /*2030*/  LDCU.64 UR4, c[0x4][0x20] ;  /* 0x01000400ff0477ac */ /* 0x000e220008000a00 */
[----:B------:R-:W-:Y:S02]  /*2040*/  IMAD.MOV.U32 R6, RZ, RZ, R22 ;  /* 0x000000ffff067224 */ /* 0x000fe400078e0016 */
[----:B------:R-:W1:Y:S01]  /*2050*/  LDS.S8 R0, [R16+0x8] ;  /* 0x0000080010007984 */ /* 0x000e620000000200 */
[----:B------:R-:W-:Y:S01]  /*2060*/  IMAD.MOV.U32 R7, RZ, RZ, R19 ;  /* 0x000000ffff077224 */ /* 0x000fe200078e0013 */
[----:B------:R-:W2:Y:S01]  /*2070*/  LDC.64 R2, c[0x4][R2] ;  /* 0x0100000002027b82 */ /* 0x000ea20000000a00 */
[----:B0-----:R-:W-:Y:S01]  /*2080*/  MOV R4, UR4 ;  /* 0x0000000400047c02 */ /* 0x001fe20008000f00 */
[----:B------:R-:W-:Y:S01]  /*2090*/  IMAD.U32 R5, RZ, RZ, UR5 ;  /* 0x00000005ff057e24 */ /* 0x000fe2000f8e00ff */
[----:B-1----:R0:W-:Y:S06]  /*20a0*/  STL [R1], R0 ;  /* 0x0000000001007387 */ /* 0x0021ec0000100800 */
[----:B------:R-:W-:-:S07]  /*20b0*/  LEPC R20, `(.L_x_40) ;  /* 0x000000001014794e */ /* 0x000fce0000000000 */
[----:B0-2---:R-:W-:Y:S05]  /*20c0*/  CALL.ABS.NOINC R2 ;  /* 0x0000000002007343 */ /* 0x005fea0003c00000 */
.L_x_40:
[----:B------:R-:W0:Y:S01]  /*20d0*/  LDC R8, c[0x0][0x380] ;  /* 0x0000e000ff087b82 */ /* 0x000e220000000800 */
[----:B------:R-:W-:Y:S01]  /*20e0*/  IMAD.MOV.U32 R2, RZ, RZ, RZ ;  /* 0x000000ffff027224 */ /* 0x000fe200078e00ff */
[----:B------:R-:W-:Y:S02]  /*20f0*/  ISETP.GE.AND P1, PT, R18, RZ, PT ;  /* 0x000000ff1200720c */ /* 0x000fe40003f26270 */
[----:B0-----:R-:W-:Y:S02]  /*2100*/  IABS R5, R8 ;  /* 0x0000000800057213 */ /* 0x001fe40000000000 */
[----:B------:R-:W-:Y:S02]  /*2110*/  ISETP.NE.AND P2, PT, R8, RZ, PT ;  /* 0x000000ff0800720c */ /* 0x000fe40003f45270 */
[----:B------:R-:W0:Y:S08]  /*2120*/  I2F.RP R4, R5 ;  /* 0x0000000500047306 */ /* 0x000e300000209400 */
[----:B0-----:R-:W0:Y:S02]  /*2130*/  MUFU.RCP R4, R4 ;  /* 0x0000000400047308 */ /* 0x001e240000001000 */
[----:B0-----:R-:W-:-:S06]  /*2140*/  IADD3 R6, PT, PT, R4, 0xffffffe, RZ ;  /* 0x0ffffffe04067810 */ /* 0x001fcc0007ffe0ff */
[----:B------:R-:W0:Y:S02]  /*2150*/  F2I.FTZ.U32.TRUNC.NTZ R3, R6 ;  /* 0x0000000600037305 */ /* 0x000e24000021f000 */
[----:B0-----:R-:W-:-:S04]  /*2160*/  IMAD.MOV R0, RZ, RZ, -R3 ;  /* 0x000000ffff007224 */ /* 0x001fc800078e0a03 */
[----:B------:R-:W-:Y:S01]  /*2170*/  IMAD R7, R0, R5, RZ ;  /* 0x0000000500077224 */ /* 0x000fe200078e02ff */
[----:B------:R-:W-:-:S03]  /*2180*/  IABS R0, R18 ;  /* 0x0000001200007213 */ /* 0x000fc60000000000 */
        /* <DEDUP_REMOVED lines=15> */
[----:B------:R-:W-:Y:S02]  /*2280*/  CS2R R6, SRZ ;  /* 0x0000000000067805 */ /* 0x000fe4000001ff00 */
[----:B------:R1:W2:Y:S01]  /*2290*/  LDC.64 R2, c[0x4][R0] ;  /* 0x0100000000027b82 */ /* 0x0002a20000000a00 */
[----:B0-----:R-:W-:Y:S01]  /*22a0*/  MOV R4, UR4 ;  /* 0x0000000400047c02 */ /* 0x001fe20008000f00 */
[----:B-1----:R-:W-:-:S07]  /*22b0*/  IMAD.U32 R5, RZ, RZ, UR5 ;  /* 0x00000005ff057e24 */ /* 0x002fce000f8e00ff */
[----:B------:R-:W-:-:S07]  /*22c0*/  LEPC R20, `(.L_x_41) ;  /* 0x000000001014794e */ /* 0x000fce0000000000 */
[----:B--2---:R-:W-:Y:S05]  /*22d0*/  CALL.ABS.NOINC R2 ;  /* 0x0000000002007343 */ /* 0x004fea0003c00000 */
.L_x_41:
[----:B------:R-:W0:Y:S01]  /*22e0*/  LDS.S8 R16, [R16+0x9] ;  /* 0x0000090010107984 */ /* 0x000e220000000200 */
[----:B------:R-:W-:Y:S01]  /*22f0*/  MOV R0, 0x0 ;  /* 0x0000000000007802 */ /* 0x000fe20000000f00 */
[----:B------:R-:W1:Y:S01]  /*2300*/  LDCU.64 UR4, c[0x4][0x20] ;  /* 0x01000400ff0477ac */ /* 0x000e620008000a00 */
[----:B------:R-:W-:Y:S01]  /*2310*/  IADD3 R2, PT, PT, R18, 0x1, RZ ;  /* 0x0000000112027810 */ /* 0x000fe20007ffe0ff */
[----:B------:R-:W-:Y:S01]  /*2320*/  IMAD.MOV.U32 R6, RZ, RZ, R22 ;  /* 0x000000ffff067224 */ /* 0x000fe200078e0016 */
[----:B------:R2:W3:Y:S01]  /*2330*/  LDC.64 R8, c[0x4][R0] ;  /* 0x0100000000087b82 */ /* 0x0004e20000000a00 */
[----:B------:R-:W-:Y:S02]  /*2340*/  IMAD.MOV.U32 R7, RZ, RZ, R19 ;  /* 0x000000ffff077224 */ /* 0x000fe400078e0013 */
[----:B-1----:R-:W-:Y:S02]  /*2350*/  IMAD.U32 R4, RZ, RZ, UR4 ;  /* 0x00000004ff047e24 */ /* 0x002fe4000f8e00ff */
[----:B------:R-:W-:Y:S01]  /*2360*/  IMAD.U32 R5, RZ, RZ, UR5 ;  /* 0x00000005ff057e24 */ /* 0x000fe2000f8e00ff */
[----:B0-----:R2:W-:Y:S06]  /*2370*/  STL [R1], R16 ;  /* 0x0000001001007387 */ /* 0x0015ec0000100800 */
[----:B------:R-:W-:-:S07]  /*2380*/  LEPC R20, `(.L_x_42) ;  /* 0x000000001014794e */ /* 0x000fce0000000000 */
[----:B--23--:R-:W-:Y:S05]  /*2390*/  CALL.ABS.NOINC R8 ;  /* 0x0000000008007343 */ /* 0x00cfea0003c00000 */
.L_x_42:
[----:B------:R-:W0:Y:S01]  /*23a0*/  LDC R9, c[0x0][0x380] ;  /* 0x0000e000ff097b82 */ /* 0x000e220000000800 */
[----:B------:R-:W-:Y:S02]  /*23b0*/  IABS R8, R2 ;  /* 0x0000000200087213 */ /* 0x000fe40000000000 */
[----:B------:R-:W-:Y:S02]  /*23c0*/  ISETP.GE.AND P1, PT, R2, RZ, PT ;  /* 0x000000ff0200720c */ /* 0x000fe40003f26270 */
[----:B0-----:R-:W-:Y:S02]  /*23d0*/  IABS R7, R9 ;  /* 0x0000000900077213 */ /* 0x001fe40000000000 */
[----:B------:R-:W-:Y:S02]  /*23e0*/  ISETP.NE.AND P2, PT, R9, RZ, PT ;  /* 0x000000ff0900720c */ /* 0x000fe40003f45270 */
[----:B------:R-:W0:Y:S08]  /*23f0*/  I2F.RP R6, R7 ;  /* 0x0000000700067306 */ /* 0x000e300000209400 */
[----:B0-----:R-:W0:Y:S02]  /*2400*/  MUFU.RCP R6, R6 ;  /* 0x0000000600067308 */ /* 0x001e240000001000 */
[----:B0-----:R-:W-:-:S06]  /*2410*/  VIADD R4, R6, 0xffffffe ;  /* 0x0ffffffe06047836 */ /* 0x001fcc0000000000 */
[----:B------:R0:W1:Y:S02]  /*2420*/  F2I.FTZ.U32.TRUNC.NTZ R5, R4 ;  /* 0x0000000400057305 */ /* 0x000064000021f000 */
[----:B0-----:R-:W-:Y:S01]  /*2430*/  IMAD.MOV.U32 R4, RZ, RZ, RZ ;  /* 0x000000ffff047224 */ /* 0x001fe200078e00ff */
[----:B-1----:R-:W-:-:S05]  /*2440*/  IADD3 R0, PT, PT, RZ, -R5, RZ ;  /* 0x80000005ff007210 */ /* 0x002fca0007ffe0ff */
[----:B------:R-:W-:-:S04]  /*2450*/  IMAD R3, R0, R7, RZ ;  /* 0x0000000700037224 */ /* 0x000fc800078e02ff */
[----:B------:R-:W-:-:S04]  /*2460*/  IMAD.HI.U32 R0, R5, R3, R4 ;  /* 0x0000000305007227 */ /* 0x000fc800078e0004 */
[----:B------:R-:W-:-:S04]  /*2470*/  IMAD.MOV.U32 R3, RZ, RZ, R8 ;  /* 0x000000ffff037224 */ /* 0x000fc800078e0008 */
[----:B------:R-:W-:-:S04]  /*2480*/  IMAD.HI.U32 R0, R0, R3, RZ ;  /* 0x0000000300007227 */ /* 0x000fc800078e00ff */
[----:B------:R-:W-:-:S04]  /*2490*/  IMAD.MOV R0, RZ, RZ, -R0 ;  /* 0x000000ffff007224 */ /* 0x000fc800078e0a00 */
[----:B------:R-:W-:-:S05]  /*24a0*/  IMAD R0, R7, R0, R3 ;  /* 0x0000000007007224 */ /* 0x000fca00078e0203 */
[----:B------:R-:W-:-:S13]  /*24b0*/  ISETP.GT.U32.AND P0, PT, R7, R0, PT ;  /* 0x000000000700720c */ /* 0x000fda0003f04070 */
[----:B------:R-:W-:-:S04]  /*24c0*/  @!P0 IADD3 R0, PT, PT, R0, -R7, RZ ;  /* 0x8000000700008210 */ /* 0x000fc80007ffe0ff */
        /* <DEDUP_REMOVED lines=10> */
[----:B0-----:R-:W-:Y:S01]  /*2570*/  IMAD.U32 R4, RZ, RZ, UR4 ;  /* 0x00000004ff047e24 */ /* 0x001fe2000f8e00ff */
[----:B-1----:R-:W-:-:S07]  /*2580*/  MOV R5, UR5 ;  /* 0x0000000500057c02 */ /* 0x002fce0008000f00 */
[----:B------:R-:W-:-:S07]  /*2590*/  LEPC R20, `(.L_x_43) ;  /* 0x000000001014794e */ /* 0x000fce0000000000 */
[----:B--2---:R-:W-:Y:S05]  /*25a0*/  CALL.ABS.NOINC R2 ;  /* 0x0000000002007343 */ /* 0x004fea0003c00000 */
.L_x_43:
[----:B------:R-:W-:-:S07]  /*25b0*/  VIADD R18, R18, 0x2 ;  /* 0x0000000212127836 */ /* 0x000fce0000000000 */
.L_x_39:
[----:B------:R-:W-:-:S04]  /*25c0*/  LOP3.LUT R25, R25, 0x1, RZ, 0xc0, !PT ;  /* 0x0000000119197812 */ /* 0x000fc800078ec0ff */
[----:B------:R-:W-:-:S13]  /*25d0*/  ISETP.NE.U32.AND P0, PT, R25, 0x1, PT ;  /* 0x000000011900780c */ /* 0x000fda0003f05070 */
[----:B------:R-:W-:Y:S05]  /*25e0*/  @P0 BRA `(.L_x_24) ;  /* 0x0000000000b40947 */ /* 0x000fea0003800000 */
[----:B------:R-:W-:Y:S01]  /*25f0*/  IMAD.IADD R0, R17, 0x1, R18 ;  /* 0x0000000111007824 */ /* 0x000fe200078e0212 */
[----:B------:R-:W-:Y:S01]  /*2600*/  MOV R2, 0x0 ;  /* 0x0000000000027802 */ /* 0x000fe20000000f00 */
[----:B------:R-:W0:Y:S01]  /*2610*/  LDCU.64 UR4, c[0x4][0x20] ;  /* 0x01000400ff0477ac */ /* 0x000e220008000a00 */
[----:B------:R-:W-:Y:S02]  /*2620*/  IMAD.MOV.U32 R6, RZ, RZ, R22 ;  /* 0x000000ffff067224 */ /* 0x000fe400078e0016 */
[----:B------:R-:W-:Y:S01]  /*2630*/  IMAD.MOV.U32 R7, RZ, RZ, R19 ;  /* 0x000000ffff077224 */ /* 0x000fe200078e0013 */
[----:B------:R-:W1:Y:S01]  /*2640*/  LDS.S8 R0, [R0+0x8] ;  /* 0x0000080000007984 */ /* 0x000e620000000200 */
[----:B------:R-:W2:Y:S01]  /*2650*/  LDC.64 R2, c[0x4][R2] ;  /* 0x0100000002027b82 */ /* 0x000ea20000000a00 */
[----:B0-----:R-:W-:Y:S01]  /*2660*/  IMAD.U32 R4, RZ, RZ, UR4 ;  /* 0x00000004ff047e24 */ /* 0x001fe2000f8e00ff */
[----:B------:R-:W-:Y:S01]  /*2670*/  MOV R5, UR5 ;  /* 0x0000000500057c02 */ /* 0x000fe20008000f00 */
[----:B-1----:R0:W-:Y:S06]  /*2680*/  STL [R1], R0 ;  /* 0x0000000001007387 */ /* 0x0021ec0000100800 */
[----:B------:R-:W-:-:S07]  /*2690*/  LEPC R20, `(.L_x_44) ;  /* 0x000000001014794e */ /* 0x000fce0000000000 */
[----:B0-2---:R-:W-:Y:S05]  /*26a0*/  CALL.ABS.NOINC R2 ;  /* 0x0000000002007343 */ /* 0x005fea0003c00000 */
.L_x_44:
[----:B------:R-:W0:Y:S01]  /*26b0*/  LDC R8, c[0x0][0x380] ;  /* 0x0000e000ff087b82 */ /* 0x000e220000000800 */
[----:B------:R-:W-:Y:S01]  /*26c0*/  IMAD.MOV.U32 R2, RZ, RZ, RZ ;  /* 0x000000ffff027224 */ /* 0x000fe200078e00ff */
[----:B------:R-:W-:Y:S02]  /*26d0*/  ISETP.GE.AND P1, PT, R18, RZ, PT ;  /* 0x000000ff1200720c */ /* 0x000fe40003f26270 */
[----:B0-----:R-:W-:Y:S02]  /*26e0*/  IABS R5, R8 ;  /* 0x0000000800057213 */ /* 0x001fe40000000000 */
[----:B------:R-:W-:Y:S02]  /*26f0*/  ISETP.NE.AND P2, PT, R8, RZ, PT ;  /* 0x000000ff0800720c */ /* 0x000fe40003f45270 */
[----:B------:R-:W0:Y:S08]  /*2700*/  I2F.RP R4, R5 ;  /* 0x0000000500047306 */ /* 0x000e300000209400 */
[----:B0-----:R-:W0:Y:S02]  /*2710*/  MUFU.RCP R4, R4 ;  /* 0x0000000400047308 */ /* 0x001e240000001000 */
[----:B0-----:R-:W-:-:S06]  /*2720*/  VIADD R6, R4, 0xffffffe ;  /* 0x0ffffffe04067836 */ /* 0x001fcc0000000000 */
[----:B------:R-:W0:Y:S02]  /*2730*/  F2I.FTZ.U32.TRUNC.NTZ R3, R6 ;  /* 0x0000000600037305 */ /* 0x000e24000021f000 */
[----:B0-----:R-:W-:-:S05]  /*2740*/  IADD3 R0, PT, PT, RZ, -R3, RZ ;  /* 0x80000003ff007210 */ /* 0x001fca0007ffe0ff */
[----:B------:R-:W-:Y:S01]  /*2750*/  IMAD R7, R0, R5, RZ ;  /* 0x0000000500077224 */ /* 0x000fe200078e02ff */
[----:B------:R-:W-:-:S03]  /*2760*/  IABS R0, R18 ;  /* 0x0000001200007213 */ /* 0x000fc60000000000 */
        /* <DEDUP_REMOVED lines=21> */
.L_x_24:
        /* <DEDUP_REMOVED lines=8> */
.L_x_45:
[----:B------:R-:W-:Y:S05]  /*2940*/  EXIT ;  /* 0x000000000000794d */ /* 0x000fea0003800000 */
.L_x_46:
[----:B------:R-:W-:-:S00]  /*2950*/  BRA `(.L_x_46) ;  /* 0xfffffffc00fc7947 */ /* 0x000fc0000383ffff */
[----:B------:R-:W-:-:S00]  /*2960*/  NOP ;  /* 0x0000000000007918 */ /* 0x000fc00000000000 */
        /* <DEDUP_REMOVED lines=9> */
.L_x_47:


//--------------------- .nv.global.init           --------------------------
	.section	.nv.global.init,"aw",@progbits
.nv.global.init:
	.type		$str$4,@object
	.size		$str$4,($str$3 - $str$4)
$str$4:
        /*0000*/ 	.byte	0x0a, 0x00
	.type		$str$3,@object
	.size		$str$3,($str - $str$3)
$str$3:
        /*0002*/ 	.byte	0x25, 0x64, 0x20, 0x00
	.type		$str,@object
	.size		$str,($str$2 - $str)
$str:
        /*0006*/ 	.byte	0x5b, 0x68, 0x2c, 0x20, 0x65, 0x5d, 0x3a, 0x20, 0x00
	.type		$str$2,@object
	.size		$str$2,($str$1 - $str$2)
$str$2:
        /*000f*/ 	.byte	0x0a, 0x5b, 0x71, 0x70, 0x5d, 0x3a, 0x20, 0x0a, 0x00
	.type		$str$1,@object
	.size		$str$1,(.L_1 - $str$1)
$str$1:
        /*0018*/ 	.byte	0x5b, 0x25, 0x64, 0x2c, 0x20, 0x25, 0x64, 0x5d, 0x20, 0x00
.L_1:


//--------------------- .nv.shared._Z4funciiPiS_Pa --------------------------
	.section	.nv.shared._Z4funciiPiS_Pa,"aw",@nobits
	.sectionflags	@""
	.align	16
	.zero		1024


//--------------------- .nv.shared.reserved.0     --------------------------
	.section	.nv.shared.reserved.0,"aw",@nobits
	.weak		__nv_reservedSMEM_offset_0_alias
	.size		__nv_reservedSMEM_offset_0_alias, 0, 64
	.other		__nv_reservedSMEM_offset_0_alias,@"STO_CUDA_RESERVED_SHARED STV_DEFAULT"
__nv_reservedSMEM_offset_0_alias:
	.zero		0
	.zero		64


//--------------------- .nv.constant0._Z4funciiPiS_Pa --------------------------
	.section	.nv.constant0._Z4funciiPiS_Pa,"a",@progbits
	.sectionflags	@""
	.align	4
.nv.constant0._Z4funciiPiS_Pa:
	.zero		928


//--------------------- SYMBOLS --------------------------

	.type		.nv.reservedSmem.offset0,@object
	.size		.nv.reservedSmem.offset0,0x4
	.type		.nv.reservedSmem.cap,@object
	.size		.nv.reservedSmem.cap,0x4
	.type		vprintf,@function
